	.target	sm_100a

	.elftype	@"ET_EXEC"


//--------------------- .note.nv.tkinfo           --------------------------
	.section	.note.nv.tkinfo,"",@"SHT_NOTE"
	.sectionflags	@"SHF_NOTE_NV_TKINFO"
	.tkinfo
        /*0018*/ 	.word	0x00000002
        /*0030*/ 	.string	""
        /*0030*/ 	.string	"ptxas"
        /*0030*/ 	.string	"Cuda compilation tools, release 13.0, V13.0.88"
        /*0030*/ 	.string	"Build cuda_13.0.r13.0/compiler.36424714_0"
        /*0030*/ 	.string	"-arch sm_100a -m 64 "



//--------------------- .note.nv.cuinfo           --------------------------
	.section	.note.nv.cuinfo,"",@"SHT_NOTE"
	.sectionflags	@"SHF_NOTE_NV_CUINFO"
        /*0018*/ 	.short	0x0002
        /*001a*/ 	.short	0x0064
        /*001c*/ 	.short	0x0082
	.zero		2


//--------------------- .nv.info                  --------------------------
	.section	.nv.info,"",@"SHT_CUDA_INFO"
	.align	4


	//----- nvinfo : EIATTR_REGCOUNT
	.align		4
        /*0000*/ 	.byte	0x04, 0x2f
        /*0002*/ 	.short	(.L_19 - .L_18)
	.align		4
.L_18:
        /*0004*/ 	.word	index@(_ZN7cutlass13device_kernelINS_4conv6kernel13ConvUniversalINS1_16ConvProblemShapeILNS1_8OperatorE1ELi2EEENS1_10collective14CollectiveConvINS1_47MainloopSm100TmaUmmaWarpSpecializedImplicitGemmILS5_1ELi17ELi2ELi1ELi2EN4cute5tupleIJNSA_1CILi2EEENSC_ILi1EEESE_EEEEENSB_IJNSC_ILi64EEENSC_ILi128EEENSB_IJNSC_ILi32EEEEEEEEENS_10bfloat16_tESM_NSA_8TiledMMAINSA_8MMA_AtomIJNSA_20SM100_MMA_F16BF16_SSISM_SM_fLi64ELi128ELNSA_4UMMA5MajorE0ELSR_1ELNSQ_7ScaleInE0ELSS_0EEEEEENSA_6LayoutINSB_IJSE_SE_SE_EEENSB_IJNSC_ILi0EEESX_SX_EEEEENSB_IJNSA_10UnderscoreES10_S10_EEEEENS7_6detail27Sm100ImplicitGemmTileTraitsINSA_20SM90_TMA_LOAD_IM2COLENSA_14ComposedLayoutINSA_7SwizzleILi2ELi4ELi3EEENSA_18smem_ptr_flag_bitsILi16EEENSV_INSB_IJNSC_ILi8EEESJ_EEENSB_IJSJ_SE_EEEEEEEvEENS14_INSA_23SM90_TMA_LOAD_MULTICASTENS16_INS17_ILi3ELi4ELi3EEES1A_NSV_INSB_IJSH_S1B_EEENSB_IJSE_SH_EEEEEEEvEEEENS_8epilogue10collective18CollectiveEpilogueINS1P_23Sm100TmaWarpSpecializedILi4ELi2ELi16ELb1ELb0EEEJSL_NSB_IJNSV_ISH_SE_EENSV_ISJ_SE_EEEEESM_NSB_IJNSB_IJlllEEESE_SX_EEESM_S1Y_NS1P_6fusion15FusionCallbacksIS1T_NS1Z_17LinearCombinationISM_fSM_fLNS_15FloatRoundStyleE2EEESL_S1W_JEEENSA_5SM1004TMEM4LOAD26SM100_TMEM_LOAD_16dp256b4xES15_S1F_NSA_17SM75_U32x4_LDSM_NENSA_21SM90_TMA_STORE_IM2COLES1F_NSA_17SM90_U32x4_STSM_NENSA_39AutoVectorizingCopyWithAssumedAlignmentILi128EEEEEEvvEEEEvNT_6ParamsE)
        /*0008*/ 	.word	0x00000060


	//----- nvinfo : EIATTR_FRAME_SIZE
	.align		4
.L_19:
        /*000c*/ 	.byte	0x04, 0x11
        /*000e*/ 	.short	(.L_21 - .L_20)
	.align		4
.L_20:
        /*0010*/ 	.word	index@($__internal_2_$__cuda_sm10x_tcgen05_guardrail_trap_unallocated_columns_being_dealloced)
        /*0014*/ 	.word	0x00000008


	//----- nvinfo : EIATTR_FRAME_SIZE
	.align		4
.L_21:
        /*0018*/ 	.byte	0x04, 0x11
        /*001a*/ 	.short	(.L_23 - .L_22)
	.align		4
.L_22:
        /*001c*/ 	.word	index@($__internal_1_$__cuda_sm10x_tcgen05_guardrail_trap_phase_invalid_during_alloc)
        /*0020*/ 	.word	0x00000008


	//----- nvinfo : EIATTR_FRAME_SIZE
	.align		4
.L_23:
        /*0024*/ 	.byte	0x04, 0x11
        /*0026*/ 	.short	(.L_25 - .L_24)
	.align		4
.L_24:
        /*0028*/ 	.word	index@($__internal_0_$__cuda_sm10x_tcgen05_guardrail_trap_col_being_dealloced_not_returned_by_alloc)
        /*002c*/ 	.word	0x00000008


	//----- nvinfo : EIATTR_FRAME_SIZE
	.align		4
.L_25:
        /*0030*/ 	.byte	0x04, 0x11
        /*0032*/ 	.short	(.L_27 - .L_26)
	.align		4
.L_26:
        /*0034*/ 	.word	index@(_ZN7cutlass13device_kernelINS_4conv6kernel13ConvUniversalINS1_16ConvProblemShapeILNS1_8OperatorE1ELi2EEENS1_10collective14CollectiveConvINS1_47MainloopSm100TmaUmmaWarpSpecializedImplicitGemmILS5_1ELi17ELi2ELi1ELi2EN4cute5tupleIJNSA_1CILi2EEENSC_ILi1EEESE_EEEEENSB_IJNSC_ILi64EEENSC_ILi128EEENSB_IJNSC_ILi32EEEEEEEEENS_10bfloat16_tESM_NSA_8TiledMMAINSA_8MMA_AtomIJNSA_20SM100_MMA_F16BF16_SSISM_SM_fLi64ELi128ELNSA_4UMMA5MajorE0ELSR_1ELNSQ_7ScaleInE0ELSS_0EEEEEENSA_6LayoutINSB_IJSE_SE_SE_EEENSB_IJNSC_ILi0EEESX_SX_EEEEENSB_IJNSA_10UnderscoreES10_S10_EEEEENS7_6detail27Sm100ImplicitGemmTileTraitsINSA_20SM90_TMA_LOAD_IM2COLENSA_14ComposedLayoutINSA_7SwizzleILi2ELi4ELi3EEENSA_18smem_ptr_flag_bitsILi16EEENSV_INSB_IJNSC_ILi8EEESJ_EEENSB_IJSJ_SE_EEEEEEEvEENS14_INSA_23SM90_TMA_LOAD_MULTICASTENS16_INS17_ILi3ELi4ELi3EEES1A_NSV_INSB_IJSH_S1B_EEENSB_IJSE_SH_EEEEEEEvEEEENS_8epilogue10collective18CollectiveEpilogueINS1P_23Sm100TmaWarpSpecializedILi4ELi2ELi16ELb1ELb0EEEJSL_NSB_IJNSV_ISH_SE_EENSV_ISJ_SE_EEEEESM_NSB_IJNSB_IJlllEEESE_SX_EEESM_S1Y_NS1P_6fusion15FusionCallbacksIS1T_NS1Z_17LinearCombinationISM_fSM_fLNS_15FloatRoundStyleE2EEESL_S1W_JEEENSA_5SM1004TMEM4LOAD26SM100_TMEM_LOAD_16dp256b4xES15_S1F_NSA_17SM75_U32x4_LDSM_NENSA_21SM90_TMA_STORE_IM2COLES1F_NSA_17SM90_U32x4_STSM_NENSA_39AutoVectorizingCopyWithAssumedAlignmentILi128EEEEEEvvEEEEvNT_6ParamsE)
        /*0038*/ 	.word	0x00000008


	//----- nvinfo : EIATTR_MIN_STACK_SIZE
	.align		4
.L_27:
        /*003c*/ 	.byte	0x04, 0x12
        /*003e*/ 	.short	(.L_29 - .L_28)
	.align		4
.L_28:
        /*0040*/ 	.word	index@(_ZN7cutlass13device_kernelINS_4conv6kernel13ConvUniversalINS1_16ConvProblemShapeILNS1_8OperatorE1ELi2EEENS1_10collective14CollectiveConvINS1_47MainloopSm100TmaUmmaWarpSpecializedImplicitGemmILS5_1ELi17ELi2ELi1ELi2EN4cute5tupleIJNSA_1CILi2EEENSC_ILi1EEESE_EEEEENSB_IJNSC_ILi64EEENSC_ILi128EEENSB_IJNSC_ILi32EEEEEEEEENS_10bfloat16_tESM_NSA_8TiledMMAINSA_8MMA_AtomIJNSA_20SM100_MMA_F16BF16_SSISM_SM_fLi64ELi128ELNSA_4UMMA5MajorE0ELSR_1ELNSQ_7ScaleInE0ELSS_0EEEEEENSA_6LayoutINSB_IJSE_SE_SE_EEENSB_IJNSC_ILi0EEESX_SX_EEEEENSB_IJNSA_10UnderscoreES10_S10_EEEEENS7_6detail27Sm100ImplicitGemmTileTraitsINSA_20SM90_TMA_LOAD_IM2COLENSA_14ComposedLayoutINSA_7SwizzleILi2ELi4ELi3EEENSA_18smem_ptr_flag_bitsILi16EEENSV_INSB_IJNSC_ILi8EEESJ_EEENSB_IJSJ_SE_EEEEEEEvEENS14_INSA_23SM90_TMA_LOAD_MULTICASTENS16_INS17_ILi3ELi4ELi3EEES1A_NSV_INSB_IJSH_S1B_EEENSB_IJSE_SH_EEEEEEEvEEEENS_8epilogue10collective18CollectiveEpilogueINS1P_23Sm100TmaWarpSpecializedILi4ELi2ELi16ELb1ELb0EEEJSL_NSB_IJNSV_ISH_SE_EENSV_ISJ_SE_EEEEESM_NSB_IJNSB_IJlllEEESE_SX_EEESM_S1Y_NS1P_6fusion15FusionCallbacksIS1T_NS1Z_17LinearCombinationISM_fSM_fLNS_15FloatRoundStyleE2EEESL_S1W_JEEENSA_5SM1004TMEM4LOAD26SM100_TMEM_LOAD_16dp256b4xES15_S1F_NSA_17SM75_U32x4_LDSM_NENSA_21SM90_TMA_STORE_IM2COLES1F_NSA_17SM90_U32x4_STSM_NENSA_39AutoVectorizingCopyWithAssumedAlignmentILi128EEEEEEvvEEEEvNT_6ParamsE)
        /*0044*/ 	.word	0x00000008
.L_29:


//--------------------- .nv.compat                --------------------------
	.section	.nv.compat,"",@"SHT_CUDA_COMPAT_INFO"
	.align	4
        /*0000*/ 	.byte	0x02, 0x09, 0x01, 0x00, 0x02, 0x02, 0x02, 0x00, 0x02, 0x05, 0x05, 0x00, 0x03, 0x07, 0x01, 0x01
        /*0010*/ 	.byte	0x02, 0x03, 0x01, 0x00, 0x02, 0x06, 0x01, 0x00, 0x04, 0x0b, 0x08, 0x00, 0x09, 0x00, 0x00, 0x00
        /*0020*/ 	.byte	0x00, 0x00, 0x00, 0x00


//--------------------- .nv.info._ZN7cutlass13device_kernelINS_4conv6kernel13ConvUniversalINS1_16ConvProblemShapeILNS1_8OperatorE1ELi2EEENS1_10collective14CollectiveConvINS1_47MainloopSm100TmaUmmaWarpSpecializedImplicitGemmILS5_1ELi17ELi2ELi1ELi2EN4cute5tupleIJNSA_1CILi2EEENSC_ILi1EEESE_EEEEENSB_IJNSC_ILi64EEENSC_ILi128EEENSB_IJNSC_ILi32EEEEEEEEENS_10bfloat16_tESM_NSA_8TiledMMAINSA_8MMA_AtomIJNSA_20SM100_MMA_F16BF16_SSISM_SM_fLi64ELi128ELNSA_4UMMA5MajorE0ELSR_1ELNSQ_7ScaleInE0ELSS_0EEEEEENSA_6LayoutINSB_IJSE_SE_SE_EEENSB_IJNSC_ILi0EEESX_SX_EEEEENSB_IJNSA_10UnderscoreES10_S10_EEEEENS7_6detail27Sm100ImplicitGemmTileTraitsINSA_20SM90_TMA_LOAD_IM2COLENSA_14ComposedLayoutINSA_7SwizzleILi2ELi4ELi3EEENSA_18smem_ptr_flag_bitsILi16EEENSV_INSB_IJNSC_ILi8EEESJ_EEENSB_IJSJ_SE_EEEEEEEvEENS14_INSA_23SM90_TMA_LOAD_MULTICASTENS16_INS17_ILi3ELi4ELi3EEES1A_NSV_INSB_IJSH_S1B_EEENSB_IJSE_SH_EEEEEEEvEEEENS_8epilogue10collective18CollectiveEpilogueINS1P_23Sm100TmaWarpSpecializedILi4ELi2ELi16ELb1ELb0EEEJSL_NSB_IJNSV_ISH_SE_EENSV_ISJ_SE_EEEEESM_NSB_IJNSB_IJlllEEESE_SX_EEESM_S1Y_NS1P_6fusion15FusionCallbacksIS1T_NS1Z_17LinearCombinationISM_fSM_fLNS_15FloatRoundStyleE2EEESL_S1W_JEEENSA_5SM1004TMEM4LOAD26SM100_TMEM_LOAD_16dp256b4xES15_S1F_NSA_17SM75_U32x4_LDSM_NENSA_21SM90_TMA_STORE_IM2COLES1F_NSA_17SM90_U32x4_STSM_NENSA_39AutoVectorizingCopyWithAssumedAlignmentILi128EEEEEEvvEEEEvNT_6ParamsE --------------------------
	.section	.nv.info._ZN7cutlass13device_kernelINS_4conv6kernel13ConvUniversalINS1_16ConvProblemShapeILNS1_8OperatorE1ELi2EEENS1_10collective14CollectiveConvINS1_47MainloopSm100TmaUmmaWarpSpecializedImplicitGemmILS5_1ELi17ELi2ELi1ELi2EN4cute5tupleIJNSA_1CILi2EEENSC_ILi1EEESE_EEEEENSB_IJNSC_ILi64EEENSC_ILi128EEENSB_IJNSC_ILi32EEEEEEEEENS_10bfloat16_tESM_NSA_8TiledMMAINSA_8MMA_AtomIJNSA_20SM100_MMA_F16BF16_SSISM_SM_fLi64ELi128ELNSA_4UMMA5MajorE0ELSR_1ELNSQ_7ScaleInE0ELSS_0EEEEEENSA_6LayoutINSB_IJSE_SE_SE_EEENSB_IJNSC_ILi0EEESX_SX_EEEEENSB_IJNSA_10UnderscoreES10_S10_EEEEENS7_6detail27Sm100ImplicitGemmTileTraitsINSA_20SM90_TMA_LOAD_IM2COLENSA_14ComposedLayoutINSA_7SwizzleILi2ELi4ELi3EEENSA_18smem_ptr_flag_bitsILi16EEENSV_INSB_IJNSC_ILi8EEESJ_EEENSB_IJSJ_SE_EEEEEEEvEENS14_INSA_23SM90_TMA_LOAD_MULTICASTENS16_INS17_ILi3ELi4ELi3EEES1A_NSV_INSB_IJSH_S1B_EEENSB_IJSE_SH_EEEEEEEvEEEENS_8epilogue10collective18CollectiveEpilogueINS1P_23Sm100TmaWarpSpecializedILi4ELi2ELi16ELb1ELb0EEEJSL_NSB_IJNSV_ISH_SE_EENSV_ISJ_SE_EEEEESM_NSB_IJNSB_IJlllEEESE_SX_EEESM_S1Y_NS1P_6fusion15FusionCallbacksIS1T_NS1Z_17LinearCombinationISM_fSM_fLNS_15FloatRoundStyleE2EEESL_S1W_JEEENSA_5SM1004TMEM4LOAD26SM100_TMEM_LOAD_16dp256b4xES15_S1F_NSA_17SM75_U32x4_LDSM_NENSA_21SM90_TMA_STORE_IM2COLES1F_NSA_17SM90_U32x4_STSM_NENSA_39AutoVectorizingCopyWithAssumedAlignmentILi128EEEEEEvvEEEEvNT_6ParamsE,"",@"SHT_CUDA_INFO"
	.sectionflags	@""
	.align	4


	//----- nvinfo : EIATTR_CUDA_API_VERSION
	.align		4
        /*0000*/ 	.byte	0x04, 0x37
        /*0002*/ 	.short	(.L_31 - .L_30)
.L_30:
        /*0004*/ 	.word	0x00000082


	//----- nvinfo : EIATTR_KPARAM_INFO
	.align		4
.L_31:
        /*0008*/ 	.byte	0x04, 0x17
        /*000a*/ 	.short	(.L_33 - .L_32)
.L_32:
        /*000c*/ 	.word	0x00000000
        /*0010*/ 	.short	0x0000
        /*0012*/ 	.short	0x0000
        /*0014*/ 	.byte	0x00, 0xf0, 0x01, 0x20


	//----- nvinfo : EIATTR_AT_ENTRY_FRAGMENTS
	.align		4
.L_33:
        /*0018*/ 	.byte	0x04, 0x4f
        /*001a*/ 	.short	(.L_35 - .L_34)


	//   ....[0]....
.L_34:
        /*001c*/ 	.word	0x00000006


	//----- nvinfo : EIATTR_RESERVED_SMEM_USED
	.align		4
.L_35:
        /*0020*/ 	.byte	0x01, 0x41
	.zero		2


	//----- nvinfo : EIATTR_SPARSE_MMA_MASK
	.align		4
        /*0024*/ 	.byte	0x03, 0x50
        /*0026*/ 	.short	0x0000


	//----- nvinfo : EIATTR_TCGEN05_1CTA_USED
	.align		4
        /*0028*/ 	.byte	0x01, 0x51
	.zero		2


	//----- nvinfo : EIATTR_MAXREG_COUNT
	.align		4
        /*002c*/ 	.byte	0x03, 0x1b
        /*002e*/ 	.short	0x00ff


	//----- nvinfo : EIATTR_NUM_BARRIERS
	.align		4
        /*0030*/ 	.byte	0x02, 0x4c
        /*0032*/ 	.byte	0x07
	.zero		1


	//----- nvinfo : EIATTR_EXTERNS
	.align		4
        /*0034*/ 	.byte	0x04, 0x0f
        /*0036*/ 	.short	(.L_37 - .L_36)


	//   ....[0]....
	.align		4
.L_36:
        /*0038*/ 	.word	index@(__assertfail)


	//----- nvinfo : EIATTR_MERCURY_ISA_VERSION
	.align		4
.L_37:
        /*003c*/ 	.byte	0x03, 0x5f
        /*003e*/ 	.short	0x0101


	//----- nvinfo : EIATTR_INT_WARP_WIDE_INSTR_OFFSETS
	.align		4
        /*0040*/ 	.byte	0x04, 0x31
        /*0042*/ 	.short	(.L_39 - .L_38)


	//   ....[0]....
.L_38:
        /*0044*/ 	.word	0x000043b0


	//   ....[1]....
        /*0048*/ 	.word	0x000043d0


	//   ....[2]....
        /*004c*/ 	.word	0x00004400


	//   ....[3]....
        /*0050*/ 	.word	0x00004ed0


	//   ....[4]....
        /*0054*/ 	.word	0x00004ef0


	//   ....[5]....
        /*0058*/ 	.word	0x00005010


	//   ....[6]....
        /*005c*/ 	.word	0x00005030


	//   ....[7]....
        /*0060*/ 	.word	0x000051a0


	//   ....[8]....
        /*0064*/ 	.word	0x000051c0


	//   ....[9]....
        /*0068*/ 	.word	0x00005410


	//   ....[10]....
        /*006c*/ 	.word	0x00005420


	//----- nvinfo : EIATTR_COOP_GROUP_MASK_REGIDS
	.align		4
.L_39:
        /*0070*/ 	.byte	0x04, 0x29
        /*0072*/ 	.short	(.L_41 - .L_40)


	//   ....[0]....
.L_40:
        /*0074*/ 	.word	0xffffffff


	//   ....[1]....
        /*0078*/ 	.word	0xffffffff


	//   ....[2]....
        /*007c*/ 	.word	0xffffffff


	//   ....[3]....
        /*0080*/ 	.word	0xffffffff


	//   ....[4]....
        /*0084*/ 	.word	0xffffffff


	//   ....[5]....
        /*0088*/ 	.word	0xffffffff


	//   ....[6]....
        /*008c*/ 	.word	0xffffffff


	//   ....[7]....
        /*0090*/ 	.word	0xffffffff


	//   ....[8]....
        /*0094*/ 	.word	0xffffffff


	//   ....[9]....
        /*0098*/ 	.word	0xffffffff


	//   ....[10]....
        /*009c*/ 	.word	0xffffffff


	//   ....[11]....
        /*00a0*/ 	.word	0xffffffff


	//   ....[12]....
        /*00a4*/ 	.word	0xffffffff


	//----- nvinfo : EIATTR_COOP_GROUP_INSTR_OFFSETS
	.align		4
.L_41:
        /*00a8*/ 	.byte	0x04, 0x28
        /*00aa*/ 	.short	(.L_43 - .L_42)


	//   ....[0]....
.L_42:
        /*00ac*/ 	.word	0x000000a0


	//   ....[1]....
        /*00b0*/ 	.word	0x000004e0


	//   ....[2]....
        /*00b4*/ 	.word	0x00000840


	//   ....[3]....
        /*00b8*/ 	.word	0x000009e0


	//   ....[4]....
        /*00bc*/ 	.word	0x00000ae0


	//   ....[5]....
        /*00c0*/ 	.word	0x00000c30


	//   ....[6]....
        /*00c4*/ 	.word	0x00000e30


	//   ....[7]....
        /*00c8*/ 	.word	0x000025b0


	//   ....[8]....
        /*00cc*/ 	.word	0x000037e0


	//   ....[9]....
        /*00d0*/ 	.word	0x000039f0


	//   ....[10]....
        /*00d4*/ 	.word	0x00003a20


	//   ....[11]....
        /*00d8*/ 	.word	0x00004290


	//   ....[12]....
        /*00dc*/ 	.word	0x000044d0


	//----- nvinfo : EIATTR_VRC_CTA_INIT_COUNT
	.align		4
.L_43:
        /*00e0*/ 	.byte	0x02, 0x4a
        /*00e2*/ 	.byte	0x80
	.zero		1


	//----- nvinfo : EIATTR_SYSCALL_OFFSETS
	.align		4
        /*00e4*/ 	.byte	0x04, 0x46
        /*00e6*/ 	.short	(.L_45 - .L_44)


	//   ....[0]....
.L_44:
        /*00e8*/ 	.word	0x00006020


	//   ....[1]....
        /*00ec*/ 	.word	0x00006110


	//   ....[2]....
        /*00f0*/ 	.word	0x000068e0


	//   ....[3]....
        /*00f4*/ 	.word	0x000071b0


	//   ....[4]....
        /*00f8*/ 	.word	0x00007a40


	//   ....[5]....
        /*00fc*/ 	.word	0x000082c0


	//----- nvinfo : EIATTR_MBARRIER_INSTR_OFFSETS
	.align		4
.L_45:
        /*0100*/ 	.byte	0x04, 0x39
        /*0102*/ 	.short	(.L_47 - .L_46)


	//   ....[0]....
.L_46:
        /*0104*/ 	.word	0x00000600
        /*0108*/ 	.word	0x000000ff
        /*010c*/ 	.word	0x00000000
        /*0110*/ 	.short	0x0100
        /*0112*/ 	.byte	0x07
	.zero		1


	//   ....[1]....
        /*0114*/ 	.word	0x00000610
        /*0118*/ 	.word	0x000000ff
        /*011c*/ 	.word	0x00000088
        /*0120*/ 	.short	0x0100
        /*0122*/ 	.byte	0x07
	.zero		1


	//   ....[2]....
        /*0124*/ 	.word	0x00000620
        /*0128*/ 	.word	0x000000ff
        /*012c*/ 	.word	0x00000008
        /*0130*/ 	.short	0x0100
        /*0132*/ 	.byte	0x07
	.zero		1


	//   ....[3]....
        /*0134*/ 	.word	0x00000630
        /*0138*/ 	.word	0x000000ff
        /*013c*/ 	.word	0x00000090
        /*0140*/ 	.short	0x0100
        /*0142*/ 	.byte	0x07
	.zero		1


	//   ....[4]....
        /*0144*/ 	.word	0x00000640
        /*0148*/ 	.word	0x000000ff
        /*014c*/ 	.word	0x00000010
        /*0150*/ 	.short	0x0100
        /*0152*/ 	.byte	0x07
	.zero		1


	//   ....[5]....
        /*0154*/ 	.word	0x00000650
        /*0158*/ 	.word	0x000000ff
        /*015c*/ 	.word	0x00000098
        /*0160*/ 	.short	0x0100
        /*0162*/ 	.byte	0x07
	.zero		1


	//   ....[6]....
        /*0164*/ 	.word	0x00000660
        /*0168*/ 	.word	0x000000ff
        /*016c*/ 	.word	0x00000018
        /*0170*/ 	.short	0x0100
        /*0172*/ 	.byte	0x07
	.zero		1


	//   ....[7]....
        /*0174*/ 	.word	0x00000670
        /*0178*/ 	.word	0x000000ff
        /*017c*/ 	.word	0x000000a0
        /*0180*/ 	.short	0x0100
        /*0182*/ 	.byte	0x07
	.zero		1


	//   ....[8]....
        /*0184*/ 	.word	0x00000680
        /*0188*/ 	.word	0x000000ff
        /*018c*/ 	.word	0x00000020
        /*0190*/ 	.short	0x0100
        /*0192*/ 	.byte	0x07
	.zero		1


	//   ....[9]....
        /*0194*/ 	.word	0x00000690
        /*0198*/ 	.word	0x000000ff
        /*019c*/ 	.word	0x000000a8
        /*01a0*/ 	.short	0x0100
        /*01a2*/ 	.byte	0x07
	.zero		1


	//   ....[10]....
        /*01a4*/ 	.word	0x000006a0
        /*01a8*/ 	.word	0x000000ff
        /*01ac*/ 	.word	0x00000028
        /*01b0*/ 	.short	0x0100
        /*01b2*/ 	.byte	0x07
	.zero		1


	//   ....[11]....
        /*01b4*/ 	.word	0x000006b0
        /*01b8*/ 	.word	0x000000ff
        /*01bc*/ 	.word	0x000000b0
        /*01c0*/ 	.short	0x0100
        /*01c2*/ 	.byte	0x07
	.zero		1


	//   ....[12]....
        /*01c4*/ 	.word	0x000006c0
        /*01c8*/ 	.word	0x000000ff
        /*01cc*/ 	.word	0x00000030
        /*01d0*/ 	.short	0x0100
        /*01d2*/ 	.byte	0x07
	.zero		1


	//   ....[13]....
        /*01d4*/ 	.word	0x000006d0
        /*01d8*/ 	.word	0x000000ff
        /*01dc*/ 	.word	0x000000b8
        /*01e0*/ 	.short	0x0100
        /*01e2*/ 	.byte	0x07
	.zero		1


	//   ....[14]....
        /*01e4*/ 	.word	0x000006e0
        /*01e8*/ 	.word	0x000000ff
        /*01ec*/ 	.word	0x00000038
        /*01f0*/ 	.short	0x0100
        /*01f2*/ 	.byte	0x07
	.zero		1


	//   ....[15]....
        /*01f4*/ 	.word	0x000006f0
        /*01f8*/ 	.word	0x000000ff
        /*01fc*/ 	.word	0x000000c0
        /*0200*/ 	.short	0x0100
        /*0202*/ 	.byte	0x07
	.zero		1


	//   ....[16]....
        /*0204*/ 	.word	0x00000700
        /*0208*/ 	.word	0x000000ff
        /*020c*/ 	.word	0x00000040
        /*0210*/ 	.short	0x0100
        /*0212*/ 	.byte	0x07
	.zero		1


	//   ....[17]....
        /*0214*/ 	.word	0x00000710
        /*0218*/ 	.word	0x000000ff
        /*021c*/ 	.word	0x000000c8
        /*0220*/ 	.short	0x0100
        /*0222*/ 	.byte	0x07
	.zero		1


	//   ....[18]....
        /*0224*/ 	.word	0x00000720
        /*0228*/ 	.word	0x000000ff
        /*022c*/ 	.word	0x00000048
        /*0230*/ 	.short	0x0100
        /*0232*/ 	.byte	0x07
	.zero		1


	//   ....[19]....
        /*0234*/ 	.word	0x00000730
        /*0238*/ 	.word	0x000000ff
        /*023c*/ 	.word	0x000000d0
        /*0240*/ 	.short	0x0100
        /*0242*/ 	.byte	0x07
	.zero		1


	//   ....[20]....
        /*0244*/ 	.word	0x00000740
        /*0248*/ 	.word	0x000000ff
        /*024c*/ 	.word	0x00000050
        /*0250*/ 	.short	0x0100
        /*0252*/ 	.byte	0x07
	.zero		1


	//   ....[21]....
        /*0254*/ 	.word	0x00000750
        /*0258*/ 	.word	0x000000ff
        /*025c*/ 	.word	0x000000d8
        /*0260*/ 	.short	0x0100
        /*0262*/ 	.byte	0x07
	.zero		1


	//   ....[22]....
        /*0264*/ 	.word	0x00000760
        /*0268*/ 	.word	0x000000ff
        /*026c*/ 	.word	0x00000058
        /*0270*/ 	.short	0x0100
        /*0272*/ 	.byte	0x07
	.zero		1


	//   ....[23]....
        /*0274*/ 	.word	0x00000770
        /*0278*/ 	.word	0x000000ff
        /*027c*/ 	.word	0x000000e0
        /*0280*/ 	.short	0x0100
        /*0282*/ 	.byte	0x07
	.zero		1


	//   ....[24]....
        /*0284*/ 	.word	0x00000780
        /*0288*/ 	.word	0x000000ff
        /*028c*/ 	.word	0x00000060
        /*0290*/ 	.short	0x0100
        /*0292*/ 	.byte	0x07
	.zero		1


	//   ....[25]....
        /*0294*/ 	.word	0x00000790
        /*0298*/ 	.word	0x000000ff
        /*029c*/ 	.word	0x000000e8
        /*02a0*/ 	.short	0x0100
        /*02a2*/ 	.byte	0x07
	.zero		1


	//   ....[26]....
        /*02a4*/ 	.word	0x000007a0
        /*02a8*/ 	.word	0x000000ff
        /*02ac*/ 	.word	0x00000068
        /*02b0*/ 	.short	0x0100
        /*02b2*/ 	.byte	0x07
	.zero		1


	//   ....[27]....
        /*02b4*/ 	.word	0x000007b0
        /*02b8*/ 	.word	0x000000ff
        /*02bc*/ 	.word	0x000000f0
        /*02c0*/ 	.short	0x0100
        /*02c2*/ 	.byte	0x07
	.zero		1


	//   ....[28]....
        /*02c4*/ 	.word	0x000007c0
        /*02c8*/ 	.word	0x000000ff
        /*02cc*/ 	.word	0x00000070
        /*02d0*/ 	.short	0x0100
        /*02d2*/ 	.byte	0x07
	.zero		1


	//   ....[29]....
        /*02d4*/ 	.word	0x000007d0
        /*02d8*/ 	.word	0x000000ff
        /*02dc*/ 	.word	0x000000f8
        /*02e0*/ 	.short	0x0100
        /*02e2*/ 	.byte	0x07
	.zero		1


	//   ....[30]....
        /*02e4*/ 	.word	0x000007e0
        /*02e8*/ 	.word	0x000000ff
        /*02ec*/ 	.word	0x00000078
        /*02f0*/ 	.short	0x0100
        /*02f2*/ 	.byte	0x07
	.zero		1


	//   ....[31]....
        /*02f4*/ 	.word	0x000007f0
        /*02f8*/ 	.word	0x000000ff
        /*02fc*/ 	.word	0x00000100
        /*0300*/ 	.short	0x0100
        /*0302*/ 	.byte	0x07
	.zero		1


	//   ....[32]....
        /*0304*/ 	.word	0x00000800
        /*0308*/ 	.word	0x000000ff
        /*030c*/ 	.word	0x00000080
        /*0310*/ 	.short	0x0100
        /*0312*/ 	.byte	0x07
	.zero		1


	//   ....[33]....
        /*0314*/ 	.word	0x00000810
        /*0318*/ 	.word	0x000000ff
        /*031c*/ 	.word	0x00000108
        /*0320*/ 	.short	0x0100
        /*0322*/ 	.byte	0x07
	.zero		1


	//   ....[34]....
        /*0324*/ 	.word	0x00000950
        /*0328*/ 	.word	0x000000ff
        /*032c*/ 	.word	0x00000110
        /*0330*/ 	.short	0x0100
        /*0332*/ 	.byte	0x07
	.zero		1


	//   ....[35]....
        /*0334*/ 	.word	0x00000960
        /*0338*/ 	.word	0x000000ff
        /*033c*/ 	.word	0x00000130
        /*0340*/ 	.short	0x0100
        /*0342*/ 	.byte	0x07
	.zero		1


	//   ....[36]....
        /*0344*/ 	.word	0x00000970
        /*0348*/ 	.word	0x000000ff
        /*034c*/ 	.word	0x00000118
        /*0350*/ 	.short	0x0100
        /*0352*/ 	.byte	0x07
	.zero		1


	//   ....[37]....
        /*0354*/ 	.word	0x00000980
        /*0358*/ 	.word	0x000000ff
        /*035c*/ 	.word	0x00000138
        /*0360*/ 	.short	0x0100
        /*0362*/ 	.byte	0x07
	.zero		1


	//   ....[38]....
        /*0364*/ 	.word	0x00000990
        /*0368*/ 	.word	0x000000ff
        /*036c*/ 	.word	0x00000120
        /*0370*/ 	.short	0x0100
        /*0372*/ 	.byte	0x07
	.zero		1


	//   ....[39]....
        /*0374*/ 	.word	0x000009a0
        /*0378*/ 	.word	0x000000ff
        /*037c*/ 	.word	0x00000140
        /*0380*/ 	.short	0x0100
        /*0382*/ 	.byte	0x07
	.zero		1


	//   ....[40]....
        /*0384*/ 	.word	0x000009b0
        /*0388*/ 	.word	0x000000ff
        /*038c*/ 	.word	0x00000128
        /*0390*/ 	.short	0x0100
        /*0392*/ 	.byte	0x07
	.zero		1


	//   ....[41]....
        /*0394*/ 	.word	0x000009c0
        /*0398*/ 	.word	0x000000ff
        /*039c*/ 	.word	0x00000148
        /*03a0*/ 	.short	0x0100
        /*03a2*/ 	.byte	0x07
	.zero		1


	//   ....[42]....
        /*03a4*/ 	.word	0x00000ab0
        /*03a8*/ 	.word	0x000000ff
        /*03ac*/ 	.word	0x00000150
        /*03b0*/ 	.short	0x0100
        /*03b2*/ 	.byte	0x06
	.zero		1


	//   ....[43]....
        /*03b4*/ 	.word	0x00000ac0
        /*03b8*/ 	.word	0x000000ff
        /*03bc*/ 	.word	0x00000158
        /*03c0*/ 	.short	0x0100
        /*03c2*/ 	.byte	0x06
	.zero		1


	//   ....[44]....
        /*03c4*/ 	.word	0x00000c00
        /*03c8*/ 	.word	0x000000ff
        /*03cc*/ 	.word	0x00000160
        /*03d0*/ 	.short	0x0100
        /*03d2*/ 	.byte	0x06
	.zero		1


	//   ....[45]....
        /*03d4*/ 	.word	0x00000c10
        /*03d8*/ 	.word	0x000000ff
        /*03dc*/ 	.word	0x00000168
        /*03e0*/ 	.short	0x0100
        /*03e2*/ 	.byte	0x06
	.zero		1


	//   ....[46]....
        /*03e4*/ 	.word	0x00000d40
        /*03e8*/ 	.word	0x000000ff
        /*03ec*/ 	.word	0x00000170
        /*03f0*/ 	.short	0x0100
        /*03f2*/ 	.byte	0x07
	.zero		1


	//   ....[47]....
        /*03f4*/ 	.word	0x00000d50
        /*03f8*/ 	.word	0x000000ff
        /*03fc*/ 	.word	0x00000180
        /*0400*/ 	.short	0x0100
        /*0402*/ 	.byte	0x07
	.zero		1


	//   ....[48]....
        /*0404*/ 	.word	0x00000d60
        /*0408*/ 	.word	0x000000ff
        /*040c*/ 	.word	0x00000178
        /*0410*/ 	.short	0x0100
        /*0412*/ 	.byte	0x07
	.zero		1


	//   ....[49]....
        /*0414*/ 	.word	0x00000d70
        /*0418*/ 	.word	0x000000ff
        /*041c*/ 	.word	0x00000188
        /*0420*/ 	.short	0x0100
        /*0422*/ 	.byte	0x07
	.zero		1


	//   ....[50]....
        /*0424*/ 	.word	0x00001840
        /*0428*/ 	.word	0x000000ff
        /*042c*/ 	.word	0x00000088
        /*0430*/ 	.short	0x010a
        /*0432*/ 	.byte	0x04
	.zero		1


	//   ....[51]....
        /*0434*/ 	.word	0x00001b00
        /*0438*/ 	.word	0x000000ff
        /*043c*/ 	.word	0x00000088
        /*0440*/ 	.short	0x010a
        /*0442*/ 	.byte	0x11
	.zero		1


	//   ....[52]....
        /*0444*/ 	.word	0x00001c90
        /*0448*/ 	.word	0x000000ff
        /*044c*/ 	.word	0x00000088
        /*0450*/ 	.short	0x010a
        /*0452*/ 	.byte	0x08
	.zero		1


	//   ....[53]....
        /*0454*/ 	.word	0x00001ee0
        /*0458*/ 	.word	0x000000ff
        /*045c*/ 	.word	0x00000158
        /*0460*/ 	.short	0x0101
        /*0462*/ 	.byte	0x1e
	.zero		1


	//   ....[54]....
        /*0464*/ 	.word	0x00001f00
        /*0468*/ 	.word	0x000000ff
        /*046c*/ 	.word	0x00000088
        /*0470*/ 	.short	0x010a
        /*0472*/ 	.byte	0x04
	.zero		1


	//   ....[55]....
        /*0474*/ 	.word	0x000021a0
        /*0478*/ 	.word	0x000000ff
        /*047c*/ 	.word	0x00000088
        /*0480*/ 	.short	0x010a
        /*0482*/ 	.byte	0x19
	.zero		1


	//   ....[56]....
        /*0484*/ 	.word	0x00002330
        /*0488*/ 	.word	0x000000ff
        /*048c*/ 	.word	0x00000088
        /*0490*/ 	.short	0x010a
        /*0492*/ 	.byte	0x08
	.zero		1


	//   ....[57]....
        /*0494*/ 	.word	0x000025c0
        /*0498*/ 	.word	0x000000ff
        /*049c*/ 	.word	0x00000160
        /*04a0*/ 	.short	0x010a
        /*04a2*/ 	.byte	0x1e
	.zero		1


	//   ....[58]....
        /*04a4*/ 	.word	0x00002680
        /*04a8*/ 	.word	0x000000ff
        /*04ac*/ 	.word	0x00000000
        /*04b0*/ 	.short	0x0101
        /*04b2*/ 	.byte	0x04
	.zero		1


	//   ....[59]....
        /*04b4*/ 	.word	0x00002b70
        /*04b8*/ 	.word	0x000000ff
        /*04bc*/ 	.word	0x00000000
        /*04c0*/ 	.short	0x010a
        /*04c2*/ 	.byte	0x04
	.zero		1


	//   ....[60]....
        /*04c4*/ 	.word	0x00002c00
        /*04c8*/ 	.word	0x000000ff
        /*04cc*/ 	.word	0x00000000
        /*04d0*/ 	.short	0x010a
        /*04d2*/ 	.byte	0x04
	.zero		1


	//   ....[61]....
        /*04d4*/ 	.word	0x00002c90
        /*04d8*/ 	.word	0x000000ff
        /*04dc*/ 	.word	0x00000000
        /*04e0*/ 	.short	0x010a
        /*04e2*/ 	.byte	0x04
	.zero		1


	//   ....[62]....
        /*04e4*/ 	.word	0x00002d20
        /*04e8*/ 	.word	0x000000ff
        /*04ec*/ 	.word	0x00000000
        /*04f0*/ 	.short	0x010a
        /*04f2*/ 	.byte	0x04
	.zero		1


	//   ....[63]....
        /*04f4*/ 	.word	0x00002db0
        /*04f8*/ 	.word	0x000000ff
        /*04fc*/ 	.word	0x00000000
        /*0500*/ 	.short	0x010a
        /*0502*/ 	.byte	0x04
	.zero		1


	//   ....[64]....
        /*0504*/ 	.word	0x00002e40
        /*0508*/ 	.word	0x000000ff
        /*050c*/ 	.word	0x00000000
        /*0510*/ 	.short	0x010a
        /*0512*/ 	.byte	0x04
	.zero		1


	//   ....[65]....
        /*0514*/ 	.word	0x00002ed0
        /*0518*/ 	.word	0x000000ff
        /*051c*/ 	.word	0x00000000
        /*0520*/ 	.short	0x010a
        /*0522*/ 	.byte	0x04
	.zero		1


	//   ....[66]....
        /*0524*/ 	.word	0x00002f60
        /*0528*/ 	.word	0x000000ff
        /*052c*/ 	.word	0x00000000
        /*0530*/ 	.short	0x010a
        /*0532*/ 	.byte	0x04
	.zero		1


	//   ....[67]....
        /*0534*/ 	.word	0x00002ff0
        /*0538*/ 	.word	0x000000ff
        /*053c*/ 	.word	0x00000000
        /*0540*/ 	.short	0x010a
        /*0542*/ 	.byte	0x04
	.zero		1


	//   ....[68]....
        /*0544*/ 	.word	0x00003080
        /*0548*/ 	.word	0x000000ff
        /*054c*/ 	.word	0x00000000
        /*0550*/ 	.short	0x010a
        /*0552*/ 	.byte	0x04
	.zero		1


	//   ....[69]....
        /*0554*/ 	.word	0x00003110
        /*0558*/ 	.word	0x000000ff
        /*055c*/ 	.word	0x00000000
        /*0560*/ 	.short	0x010a
        /*0562*/ 	.byte	0x04
	.zero		1


	//   ....[70]....
        /*0564*/ 	.word	0x000031a0
        /*0568*/ 	.word	0x000000ff
        /*056c*/ 	.word	0x00000000
        /*0570*/ 	.short	0x010a
        /*0572*/ 	.byte	0x04
	.zero		1


	//   ....[71]....
        /*0574*/ 	.word	0x00003230
        /*0578*/ 	.word	0x000000ff
        /*057c*/ 	.word	0x00000000
        /*0580*/ 	.short	0x010a
        /*0582*/ 	.byte	0x04
	.zero		1


	//   ....[72]....
        /*0584*/ 	.word	0x000032c0
        /*0588*/ 	.word	0x000000ff
        /*058c*/ 	.word	0x00000000
        /*0590*/ 	.short	0x010a
        /*0592*/ 	.byte	0x04
	.zero		1


	//   ....[73]....
        /*0594*/ 	.word	0x00003350
        /*0598*/ 	.word	0x000000ff
        /*059c*/ 	.word	0x00000000
        /*05a0*/ 	.short	0x010a
        /*05a2*/ 	.byte	0x04
	.zero		1


	//   ....[74]....
        /*05a4*/ 	.word	0x000033e0
        /*05a8*/ 	.word	0x000000ff
        /*05ac*/ 	.word	0x00000000
        /*05b0*/ 	.short	0x010a
        /*05b2*/ 	.byte	0x04
	.zero		1


	//   ....[75]....
        /*05b4*/ 	.word	0x00003480
        /*05b8*/ 	.word	0x00000000
        /*05bc*/ 	.word	0x00000000
        /*05c0*/ 	.short	0x010a
        /*05c2*/ 	.byte	0xff
	.zero		1


	//   ....[76]....
        /*05c4*/ 	.word	0x000035b0
        /*05c8*/ 	.word	0x000000ff
        /*05cc*/ 	.word	0x00000168
        /*05d0*/ 	.short	0x010a
        /*05d2*/ 	.byte	0x2d
	.zero		1


	//   ....[77]....
        /*05d4*/ 	.word	0x00003650
        /*05d8*/ 	.word	0x000000ff
        /*05dc*/ 	.word	0x00000160
        /*05e0*/ 	.short	0x010a
        /*05e2*/ 	.byte	0x2d
	.zero		1


	//   ....[78]....
        /*05e4*/ 	.word	0x000036f0
        /*05e8*/ 	.word	0x000000ff
        /*05ec*/ 	.word	0x00000000
        /*05f0*/ 	.short	0x0101
        /*05f2*/ 	.byte	0x06
	.zero		1


	//   ....[79]....
        /*05f4*/ 	.word	0x00003730
        /*05f8*/ 	.word	0x000000ff
        /*05fc*/ 	.word	0x00000168
        /*0600*/ 	.short	0x0106
        /*0602*/ 	.byte	0x2d
	.zero		1


	//   ....[80]....
        /*0604*/ 	.word	0x00003770
        /*0608*/ 	.word	0x00000000
        /*060c*/ 	.word	0x00000168
        /*0610*/ 	.short	0x010a
        /*0612*/ 	.byte	0xff
	.zero		1


	//   ....[81]....
        /*0614*/ 	.word	0x00003ca0
        /*0618*/ 	.word	0x000000ff
        /*061c*/ 	.word	0x00000160
        /*0620*/ 	.short	0x010a
        /*0622*/ 	.byte	0x06
	.zero		1


	//   ....[82]....
        /*0624*/ 	.word	0x00003d50
        /*0628*/ 	.word	0x000000ff
        /*062c*/ 	.word	0x00000000
        /*0630*/ 	.short	0x0101
        /*0632*/ 	.byte	0x05
	.zero		1


	//   ....[83]....
        /*0634*/ 	.word	0x00003d60
        /*0638*/ 	.word	0x000000ff
        /*063c*/ 	.word	0x00000180
        /*0640*/ 	.short	0x010a
        /*0642*/ 	.byte	0x08
	.zero		1


	//   ....[84]....
        /*0644*/ 	.word	0x00003df0
        /*0648*/ 	.word	0x000000ff
        /*064c*/ 	.word	0x00000000
        /*0650*/ 	.short	0x010a
        /*0652*/ 	.byte	0x04
	.zero		1


	//   ....[85]....
        /*0654*/ 	.word	0x00003e60
        /*0658*/ 	.word	0x000000ff
        /*065c*/ 	.word	0x00000000
        /*0660*/ 	.short	0x010a
        /*0662*/ 	.byte	0x07
	.zero		1


	//   ....[86]....
        /*0664*/ 	.word	0x00003f90
        /*0668*/ 	.word	0x000000ff
        /*066c*/ 	.word	0x00000000
        /*0670*/ 	.short	0x010a
        /*0672*/ 	.byte	0x04
	.zero		1


	//   ....[87]....
        /*0674*/ 	.word	0x000041e0
        /*0678*/ 	.word	0x000000ff
        /*067c*/ 	.word	0x00000000
        /*0680*/ 	.short	0x010a
        /*0682*/ 	.byte	0x05
	.zero		1


	//   ....[88]....
        /*0684*/ 	.word	0x00004270
        /*0688*/ 	.word	0x000000ff
        /*068c*/ 	.word	0x00000000
        /*0690*/ 	.short	0x010a
        /*0692*/ 	.byte	0x07
	.zero		1


	//   ....[89]....
        /*0694*/ 	.word	0x000047a0
        /*0698*/ 	.word	0x000000ff
        /*069c*/ 	.word	0x00000160
        /*06a0*/ 	.short	0x010a
        /*06a2*/ 	.byte	0x0f
	.zero		1


	//   ....[90]....
        /*06a4*/ 	.word	0x00004840
        /*06a8*/ 	.word	0x000000ff
        /*06ac*/ 	.word	0x00000000
        /*06b0*/ 	.short	0x0101
        /*06b2*/ 	.byte	0x0e
	.zero		1


	//   ....[91]....
        /*06b4*/ 	.word	0x00004b60
        /*06b8*/ 	.word	0x000000ff
        /*06bc*/ 	.word	0x00000158
        /*06c0*/ 	.short	0x010a
        /*06c2*/ 	.byte	0x0f
	.zero		1


	//   ....[92]....
        /*06c4*/ 	.word	0x00004d40
        /*06c8*/ 	.word	0x000000ff
        /*06cc*/ 	.word	0x00000130
        /*06d0*/ 	.short	0x010a
        /*06d2*/ 	.byte	0x0f
	.zero		1


	//   ....[93]....
        /*06d4*/ 	.word	0x00004fb0
        /*06d8*/ 	.word	0x000000ff
        /*06dc*/ 	.word	0x00000110
        /*06e0*/ 	.short	0x010b
        /*06e2*/ 	.byte	0x0f
	.zero		1


	//   ....[94]....
        /*06e4*/ 	.word	0x00004fc0
        /*06e8*/ 	.word	0x000000ff
        /*06ec*/ 	.word	0x00000000
        /*06f0*/ 	.short	0x0101
        /*06f2*/ 	.byte	0x1f
	.zero		1


	//   ....[95]....
        /*06f4*/ 	.word	0x00004fe0
        /*06f8*/ 	.word	0x000000ff
        /*06fc*/ 	.word	0x00000138
        /*0700*/ 	.short	0x010a
        /*0702*/ 	.byte	0x0f
	.zero		1


	//   ....[96]....
        /*0704*/ 	.word	0x00005140
        /*0708*/ 	.word	0x000000ff
        /*070c*/ 	.word	0x00000118
        /*0710*/ 	.short	0x010b
        /*0712*/ 	.byte	0x0f
	.zero		1


	//   ....[97]....
        /*0714*/ 	.word	0x00005150
        /*0718*/ 	.word	0x000000ff
        /*071c*/ 	.word	0x00000000
        /*0720*/ 	.short	0x0101
        /*0722*/ 	.byte	0x1e
	.zero		1


	//   ....[98]....
        /*0724*/ 	.word	0x00005160
        /*0728*/ 	.word	0x000000ff
        /*072c*/ 	.word	0x00000140
        /*0730*/ 	.short	0x010a
        /*0732*/ 	.byte	0x0f
	.zero		1


	//   ....[99]....
        /*0734*/ 	.word	0x00005300
        /*0738*/ 	.word	0x000000ff
        /*073c*/ 	.word	0x00000120
        /*0740*/ 	.short	0x010b
        /*0742*/ 	.byte	0x0f
	.zero		1


	//   ....[100]....
        /*0744*/ 	.word	0x00005380
        /*0748*/ 	.word	0x000000ff
        /*074c*/ 	.word	0x00000000
        /*0750*/ 	.short	0x0101
        /*0752*/ 	.byte	0x2d
	.zero		1


	//   ....[101]....
        /*0754*/ 	.word	0x000053b0
        /*0758*/ 	.word	0x000000ff
        /*075c*/ 	.word	0x00000148
        /*0760*/ 	.short	0x010a
        /*0762*/ 	.byte	0x0f
	.zero		1


	//   ....[102]....
        /*0764*/ 	.word	0x00005580
        /*0768*/ 	.word	0x000000ff
        /*076c*/ 	.word	0x00000128
        /*0770*/ 	.short	0x010b
        /*0772*/ 	.byte	0x0f
	.zero		1


	//   ....[103]....
        /*0774*/ 	.word	0x000055a0
        /*0778*/ 	.word	0x000000ff
        /*077c*/ 	.word	0x00000000
        /*0780*/ 	.short	0x0101
        /*0782*/ 	.byte	0x17
	.zero		1


	//   ....[104]....
        /*0784*/ 	.word	0x000055d0
        /*0788*/ 	.word	0x000000ff
        /*078c*/ 	.word	0x00000130
        /*0790*/ 	.short	0x010a
        /*0792*/ 	.byte	0x0f
	.zero		1


	//   ....[105]....
        /*0794*/ 	.word	0x000055f0
        /*0798*/ 	.word	0x000000ff
        /*079c*/ 	.word	0x00000138
        /*07a0*/ 	.short	0x010a
        /*07a2*/ 	.byte	0x0f
	.zero		1


	//   ....[106]....
        /*07a4*/ 	.word	0x00005610
        /*07a8*/ 	.word	0x000000ff
        /*07ac*/ 	.word	0x00000140
        /*07b0*/ 	.short	0x010a
        /*07b2*/ 	.byte	0x0f
	.zero		1


	//   ....[107]....
        /*07b4*/ 	.word	0x00005650
        /*07b8*/ 	.word	0x00000000
        /*07bc*/ 	.word	0x00000148
        /*07c0*/ 	.short	0x010a
        /*07c2*/ 	.byte	0xff
	.zero		1


	//   ....[108]....
        /*07c4*/ 	.word	0x000059e0
        /*07c8*/ 	.word	0x000000ff
        /*07cc*/ 	.word	0x00000160
        /*07d0*/ 	.short	0x010a
        /*07d2*/ 	.byte	0x32
	.zero		1


	//   ....[109]....
        /*07d4*/ 	.word	0x00005b00
        /*07d8*/ 	.word	0x000000ff
        /*07dc*/ 	.word	0x00000000
        /*07e0*/ 	.short	0x0101
        /*07e2*/ 	.byte	0x04
	.zero		1


	//   ....[110]....
        /*07e4*/ 	.word	0x00006570
        /*07e8*/ 	.word	0x000000ff
        /*07ec*/ 	.word	0x00000110
        /*07f0*/ 	.short	0x010a
        /*07f2*/ 	.byte	0x32
	.zero		1


	//   ....[111]....
        /*07f4*/ 	.word	0x00006610
        /*07f8*/ 	.word	0x00000053
        /*07fc*/ 	.word	0x00000170
        /*0800*/ 	.short	0x010a
        /*0802*/ 	.byte	0xff
	.zero		1


	//   ....[112]....
        /*0804*/ 	.word	0x000066e0
        /*0808*/ 	.word	0x000000ff
        /*080c*/ 	.word	0x00000110
        /*0810*/ 	.short	0x010a
        /*0812*/ 	.byte	0x32
	.zero		1


	//   ....[113]....
        /*0814*/ 	.word	0x000067c0
        /*0818*/ 	.word	0x00000053
        /*081c*/ 	.word	0x00000170
        /*0820*/ 	.short	0x010a
        /*0822*/ 	.byte	0xff
	.zero		1


	//   ....[114]....
        /*0824*/ 	.word	0x00006f10
        /*0828*/ 	.word	0x00000000
        /*082c*/ 	.word	0x00000000
        /*0830*/ 	.short	0x0101
        /*0832*/ 	.byte	0xff
	.zero		1


	//   ....[115]....
        /*0834*/ 	.word	0x00006f20
        /*0838*/ 	.word	0x00000004
        /*083c*/ 	.word	0x00000110
        /*0840*/ 	.short	0x010a
        /*0842*/ 	.byte	0xff
	.zero		1


	//   ....[116]....
        /*0844*/ 	.word	0x00006fe0
        /*0848*/ 	.word	0x00000004
        /*084c*/ 	.word	0x00000110
        /*0850*/ 	.short	0x010a
        /*0852*/ 	.byte	0xff
	.zero		1


	//   ....[117]....
        /*0854*/ 	.word	0x000077a0
        /*0858*/ 	.word	0x0000005d
        /*085c*/ 	.word	0x00000000
        /*0860*/ 	.short	0x0101
        /*0862*/ 	.byte	0xff
	.zero		1


	//   ....[118]....
        /*0864*/ 	.word	0x000077c0
        /*0868*/ 	.word	0x00000010
        /*086c*/ 	.word	0x00000110
        /*0870*/ 	.short	0x010a
        /*0872*/ 	.byte	0xff
	.zero		1


	//   ....[119]....
        /*0874*/ 	.word	0x00007870
        /*0878*/ 	.word	0x00000010
        /*087c*/ 	.word	0x00000110
        /*0880*/ 	.short	0x010a
        /*0882*/ 	.byte	0xff
	.zero		1


	//   ....[120]....
        /*0884*/ 	.word	0x00008020
        /*0888*/ 	.word	0x0000005d
        /*088c*/ 	.word	0x00000000
        /*0890*/ 	.short	0x0101
        /*0892*/ 	.byte	0xff
	.zero		1


	//   ....[121]....
        /*0894*/ 	.word	0x00008040
        /*0898*/ 	.word	0x00000011
        /*089c*/ 	.word	0x00000110
        /*08a0*/ 	.short	0x010a
        /*08a2*/ 	.byte	0xff
	.zero		1


	//   ....[122]....
        /*08a4*/ 	.word	0x000080f0
        /*08a8*/ 	.word	0x00000011
        /*08ac*/ 	.word	0x00000110
        /*08b0*/ 	.short	0x010a
        /*08b2*/ 	.byte	0xff
	.zero		1


	//   ....[123]....
        /*08b4*/ 	.word	0x00008430
        /*08b8*/ 	.word	0x000000ff
        /*08bc*/ 	.word	0x00000000
        /*08c0*/ 	.short	0x0101
        /*08c2*/ 	.byte	0x05
	.zero		1


	//   ....[124]....
        /*08c4*/ 	.word	0x00008900
        /*08c8*/ 	.word	0x00000003
        /*08cc*/ 	.word	0x00000000
        /*08d0*/ 	.short	0x0101
        /*08d2*/ 	.byte	0xff
	.zero		1


	//   ....[125]....
        /*08d4*/ 	.word	0x00008b40
        /*08d8*/ 	.word	0x000000ff
        /*08dc*/ 	.word	0x00000000
        /*08e0*/ 	.short	0x0101
        /*08e2*/ 	.byte	0x04
	.zero		1


	//   ....[126]....
        /*08e4*/ 	.word	0x00008b70
        /*08e8*/ 	.word	0x00000002
        /*08ec*/ 	.word	0x00000088
        /*08f0*/ 	.short	0x010a
        /*08f2*/ 	.byte	0xff
	.zero		1


	//   ....[127]....
        /*08f4*/ 	.word	0x00008bd0
        /*08f8*/ 	.word	0x00000002
        /*08fc*/ 	.word	0x00000088
        /*0900*/ 	.short	0x010a
        /*0902*/ 	.byte	0xff
	.zero		1


	//   ....[128]....
        /*0904*/ 	.word	0x00008c30
        /*0908*/ 	.word	0x00000002
        /*090c*/ 	.word	0x00000160
        /*0910*/ 	.short	0x010a
        /*0912*/ 	.byte	0xff
	.zero		1


	//   ....[129]....
        /*0914*/ 	.word	0x00008c90
        /*0918*/ 	.word	0x00000000
        /*091c*/ 	.word	0x00000000
        /*0920*/ 	.short	0x010a
        /*0922*/ 	.byte	0xff
	.zero		1


	//   ....[130]....
        /*0924*/ 	.word	0x00008cf0
        /*0928*/ 	.word	0x00000000
        /*092c*/ 	.word	0x00000000
        /*0930*/ 	.short	0x010a
        /*0932*/ 	.byte	0xff
	.zero		1


	//   ....[131]....
        /*0934*/ 	.word	0x00008d50
        /*0938*/ 	.word	0x00000000
        /*093c*/ 	.word	0x00000000
        /*0940*/ 	.short	0x010a
        /*0942*/ 	.byte	0xff
	.zero		1


	//   ....[132]....
        /*0944*/ 	.word	0x00008db0
        /*0948*/ 	.word	0x00000000
        /*094c*/ 	.word	0x00000000
        /*0950*/ 	.short	0x010a
        /*0952*/ 	.byte	0xff
	.zero		1


	//   ....[133]....
        /*0954*/ 	.word	0x00008e10
        /*0958*/ 	.word	0x00000000
        /*095c*/ 	.word	0x00000000
        /*0960*/ 	.short	0x010a
        /*0962*/ 	.byte	0xff
	.zero		1


	//   ....[134]....
        /*0964*/ 	.word	0x00008e70
        /*0968*/ 	.word	0x00000000
        /*096c*/ 	.word	0x00000000
        /*0970*/ 	.short	0x010a
        /*0972*/ 	.byte	0xff
	.zero		1


	//   ....[135]....
        /*0974*/ 	.word	0x00008ed0
        /*0978*/ 	.word	0x00000000
        /*097c*/ 	.word	0x00000000
        /*0980*/ 	.short	0x010a
        /*0982*/ 	.byte	0xff
	.zero		1


	//   ....[136]....
        /*0984*/ 	.word	0x00008f30
        /*0988*/ 	.word	0x00000000
        /*098c*/ 	.word	0x00000000
        /*0990*/ 	.short	0x010a
        /*0992*/ 	.byte	0xff
	.zero		1


	//   ....[137]....
        /*0994*/ 	.word	0x00008f90
        /*0998*/ 	.word	0x00000000
        /*099c*/ 	.word	0x00000000
        /*09a0*/ 	.short	0x010a
        /*09a2*/ 	.byte	0xff
	.zero		1


	//   ....[138]....
        /*09a4*/ 	.word	0x00008ff0
        /*09a8*/ 	.word	0x00000000
        /*09ac*/ 	.word	0x00000000
        /*09b0*/ 	.short	0x010a
        /*09b2*/ 	.byte	0xff
	.zero		1


	//   ....[139]....
        /*09b4*/ 	.word	0x00009050
        /*09b8*/ 	.word	0x00000000
        /*09bc*/ 	.word	0x00000000
        /*09c0*/ 	.short	0x010a
        /*09c2*/ 	.byte	0xff
	.zero		1


	//   ....[140]....
        /*09c4*/ 	.word	0x000090b0
        /*09c8*/ 	.word	0x00000000
        /*09cc*/ 	.word	0x00000000
        /*09d0*/ 	.short	0x010a
        /*09d2*/ 	.byte	0xff
	.zero		1


	//   ....[141]....
        /*09d4*/ 	.word	0x00009110
        /*09d8*/ 	.word	0x00000000
        /*09dc*/ 	.word	0x00000000
        /*09e0*/ 	.short	0x010a
        /*09e2*/ 	.byte	0xff
	.zero		1


	//   ....[142]....
        /*09e4*/ 	.word	0x00009170
        /*09e8*/ 	.word	0x00000000
        /*09ec*/ 	.word	0x00000000
        /*09f0*/ 	.short	0x010a
        /*09f2*/ 	.byte	0xff
	.zero		1


	//   ....[143]....
        /*09f4*/ 	.word	0x000091d0
        /*09f8*/ 	.word	0x00000000
        /*09fc*/ 	.word	0x00000000
        /*0a00*/ 	.short	0x010a
        /*0a02*/ 	.byte	0xff
	.zero		1


	//   ....[144]....
        /*0a04*/ 	.word	0x00009230
        /*0a08*/ 	.word	0x00000000
        /*0a0c*/ 	.word	0x00000000
        /*0a10*/ 	.short	0x010a
        /*0a12*/ 	.byte	0xff
	.zero		1


	//   ....[145]....
        /*0a14*/ 	.word	0x00009290
        /*0a18*/ 	.word	0x00000004
        /*0a1c*/ 	.word	0x00000168
        /*0a20*/ 	.short	0x010a
        /*0a22*/ 	.byte	0xff
	.zero		1


	//   ....[146]....
        /*0a24*/ 	.word	0x000092f0
        /*0a28*/ 	.word	0x00000004
        /*0a2c*/ 	.word	0x00000160
        /*0a30*/ 	.short	0x010a
        /*0a32*/ 	.byte	0xff
	.zero		1


	//   ....[147]....
        /*0a34*/ 	.word	0x00009350
        /*0a38*/ 	.word	0x00000000
        /*0a3c*/ 	.word	0x00000160
        /*0a40*/ 	.short	0x010a
        /*0a42*/ 	.byte	0xff
	.zero		1


	//   ....[148]....
        /*0a44*/ 	.word	0x000093b0
        /*0a48*/ 	.word	0x00000005
        /*0a4c*/ 	.word	0x00000180
        /*0a50*/ 	.short	0x010a
        /*0a52*/ 	.byte	0xff
	.zero		1


	//   ....[149]....
        /*0a54*/ 	.word	0x00009410
        /*0a58*/ 	.word	0x00000000
        /*0a5c*/ 	.word	0x00000000
        /*0a60*/ 	.short	0x010a
        /*0a62*/ 	.byte	0xff
	.zero		1


	//   ....[150]....
        /*0a64*/ 	.word	0x00009470
        /*0a68*/ 	.word	0x00000000
        /*0a6c*/ 	.word	0x00000000
        /*0a70*/ 	.short	0x010a
        /*0a72*/ 	.byte	0xff
	.zero		1


	//   ....[151]....
        /*0a74*/ 	.word	0x000094d0
        /*0a78*/ 	.word	0x00000000
        /*0a7c*/ 	.word	0x00000000
        /*0a80*/ 	.short	0x010a
        /*0a82*/ 	.byte	0xff
	.zero		1


	//   ....[152]....
        /*0a84*/ 	.word	0x00009530
        /*0a88*/ 	.word	0x00000000
        /*0a8c*/ 	.word	0x00000160
        /*0a90*/ 	.short	0x010a
        /*0a92*/ 	.byte	0xff
	.zero		1


	//   ....[153]....
        /*0a94*/ 	.word	0x00009590
        /*0a98*/ 	.word	0x00000000
        /*0a9c*/ 	.word	0x00000158
        /*0aa0*/ 	.short	0x010a
        /*0aa2*/ 	.byte	0xff
	.zero		1


	//   ....[154]....
        /*0aa4*/ 	.word	0x000095f0
        /*0aa8*/ 	.word	0x00000003
        /*0aac*/ 	.word	0x00000130
        /*0ab0*/ 	.short	0x010a
        /*0ab2*/ 	.byte	0xff
	.zero		1


	//   ....[155]....
        /*0ab4*/ 	.word	0x00009650
        /*0ab8*/ 	.word	0x00000003
        /*0abc*/ 	.word	0x00000138
        /*0ac0*/ 	.short	0x010a
        /*0ac2*/ 	.byte	0xff
	.zero		1


	//   ....[156]....
        /*0ac4*/ 	.word	0x000096b0
        /*0ac8*/ 	.word	0x00000003
        /*0acc*/ 	.word	0x00000140
        /*0ad0*/ 	.short	0x010a
        /*0ad2*/ 	.byte	0xff
	.zero		1


	//   ....[157]....
        /*0ad4*/ 	.word	0x00009710
        /*0ad8*/ 	.word	0x00000003
        /*0adc*/ 	.word	0x00000148
        /*0ae0*/ 	.short	0x010a
        /*0ae2*/ 	.byte	0xff
	.zero		1


	//   ....[158]....
        /*0ae4*/ 	.word	0x00009770
        /*0ae8*/ 	.word	0x00000000
        /*0aec*/ 	.word	0x00000130
        /*0af0*/ 	.short	0x010a
        /*0af2*/ 	.byte	0xff
	.zero		1


	//   ....[159]....
        /*0af4*/ 	.word	0x000097d0
        /*0af8*/ 	.word	0x00000000
        /*0afc*/ 	.word	0x00000138
        /*0b00*/ 	.short	0x010a
        /*0b02*/ 	.byte	0xff
	.zero		1


	//   ....[160]....
        /*0b04*/ 	.word	0x00009830
        /*0b08*/ 	.word	0x00000000
        /*0b0c*/ 	.word	0x00000140
        /*0b10*/ 	.short	0x010a
        /*0b12*/ 	.byte	0xff
	.zero		1


	//   ....[161]....
        /*0b14*/ 	.word	0x00009890
        /*0b18*/ 	.word	0x00000000
        /*0b1c*/ 	.word	0x00000160
        /*0b20*/ 	.short	0x010a
        /*0b22*/ 	.byte	0xff
	.zero		1


	//   ....[162]....
        /*0b24*/ 	.word	0x000098f0
        /*0b28*/ 	.word	0x00000002
        /*0b2c*/ 	.word	0x00000110
        /*0b30*/ 	.short	0x010a
        /*0b32*/ 	.byte	0xff
	.zero		1


	//   ....[163]....
        /*0b34*/ 	.word	0x00009940
        /*0b38*/ 	.word	0x00000053
        /*0b3c*/ 	.word	0x00000170
        /*0b40*/ 	.short	0x010a
        /*0b42*/ 	.byte	0xff
	.zero		1


	//   ....[164]....
        /*0b44*/ 	.word	0x00009990
        /*0b48*/ 	.word	0x00000004
        /*0b4c*/ 	.word	0x00000110
        /*0b50*/ 	.short	0x010a
        /*0b52*/ 	.byte	0xff
	.zero		1


	//   ....[165]....
        /*0b54*/ 	.word	0x000099e0
        /*0b58*/ 	.word	0x00000010
        /*0b5c*/ 	.word	0x00000110
        /*0b60*/ 	.short	0x010a
        /*0b62*/ 	.byte	0xff
	.zero		1


	//   ....[166]....
        /*0b64*/ 	.word	0x00009a30
        /*0b68*/ 	.word	0x00000011
        /*0b6c*/ 	.word	0x00000110
        /*0b70*/ 	.short	0x010a
        /*0b72*/ 	.byte	0xff
	.zero		1


	//----- nvinfo : EIATTR_NUM_MBARRIERS
	.align		4
.L_47:
        /*0b74*/ 	.byte	0x03, 0x38
        /*0b76*/ 	.short	0x0032


	//----- nvinfo : EIATTR_EXIT_INSTR_OFFSETS
	.align		4
        /*0b78*/ 	.byte	0x04, 0x1c
        /*0b7a*/ 	.short	(.L_49 - .L_48)


	//   ....[0]....
.L_48:
        /*0b7c*/ 	.word	0x000034b0


	//   ....[1]....
        /*0b80*/ 	.word	0x00003740


	//   ....[2]....
        /*0b84*/ 	.word	0x000037a0


	//   ....[3]....
        /*0b88*/ 	.word	0x000044e0


	//   ....[4]....
        /*0b8c*/ 	.word	0x00005680


	//   ....[5]....
        /*0b90*/ 	.word	0x000056c0


	//   ....[6]....
        /*0b94*/ 	.word	0x00008a30


	//   ....[7]....
        /*0b98*/ 	.word	0x00008ab0


	//   ....[8]....
        /*0b9c*/ 	.word	0x00008ae0


	//   ....[9]....
        /*0ba0*/ 	.word	0x00008b50


	//----- nvinfo : EIATTR_MAX_THREADS
	.align		4
.L_49:
        /*0ba4*/ 	.byte	0x04, 0x05
        /*0ba6*/ 	.short	(.L_51 - .L_50)
.L_50:
        /*0ba8*/ 	.word	0x00000100
        /*0bac*/ 	.word	0x00000001
        /*0bb0*/ 	.word	0x00000001


	//----- nvinfo : EIATTR_CRS_STACK_SIZE
	.align		4
.L_51:
        /*0bb4*/ 	.byte	0x04, 0x1e
        /*0bb6*/ 	.short	(.L_53 - .L_52)
.L_52:
        /*0bb8*/ 	.word	0x00000000


	//----- nvinfo : EIATTR_CBANK_PARAM_SIZE
	.align		4
.L_53:
        /*0bbc*/ 	.byte	0x03, 0x19
        /*0bbe*/ 	.short	0x0800


	//----- nvinfo : EIATTR_PARAM_CBANK
	.align		4
        /*0bc0*/ 	.byte	0x04, 0x0a
        /*0bc2*/ 	.short	(.L_55 - .L_54)
	.align		4
.L_54:
        /*0bc4*/ 	.word	index@(.nv.constant0._ZN7cutlass13device_kernelINS_4conv6kernel13ConvUniversalINS1_16ConvProblemShapeILNS1_8OperatorE1ELi2EEENS1_10collective14CollectiveConvINS1_47MainloopSm100TmaUmmaWarpSpecializedImplicitGemmILS5_1ELi17ELi2ELi1ELi2EN4cute5tupleIJNSA_1CILi2EEENSC_ILi1EEESE_EEEEENSB_IJNSC_ILi64EEENSC_ILi128EEENSB_IJNSC_ILi32EEEEEEEEENS_10bfloat16_tESM_NSA_8TiledMMAINSA_8MMA_AtomIJNSA_20SM100_MMA_F16BF16_SSISM_SM_fLi64ELi128ELNSA_4UMMA5MajorE0ELSR_1ELNSQ_7ScaleInE0ELSS_0EEEEEENSA_6LayoutINSB_IJSE_SE_SE_EEENSB_IJNSC_ILi0EEESX_SX_EEEEENSB_IJNSA_10UnderscoreES10_S10_EEEEENS7_6detail27Sm100ImplicitGemmTileTraitsINSA_20SM90_TMA_LOAD_IM2COLENSA_14ComposedLayoutINSA_7SwizzleILi2ELi4ELi3EEENSA_18smem_ptr_flag_bitsILi16EEENSV_INSB_IJNSC_ILi8EEESJ_EEENSB_IJSJ_SE_EEEEEEEvEENS14_INSA_23SM90_TMA_LOAD_MULTICASTENS16_INS17_ILi3ELi4ELi3EEES1A_NSV_INSB_IJSH_S1B_EEENSB_IJSE_SH_EEEEEEEvEEEENS_8epilogue10collective18CollectiveEpilogueINS1P_23Sm100TmaWarpSpecializedILi4ELi2ELi16ELb1ELb0EEEJSL_NSB_IJNSV_ISH_SE_EENSV_ISJ_SE_EEEEESM_NSB_IJNSB_IJlllEEESE_SX_EEESM_S1Y_NS1P_6fusion15FusionCallbacksIS1T_NS1Z_17LinearCombinationISM_fSM_fLNS_15FloatRoundStyleE2EEESL_S1W_JEEENSA_5SM1004TMEM4LOAD26SM100_TMEM_LOAD_16dp256b4xES15_S1F_NSA_17SM75_U32x4_LDSM_NENSA_21SM90_TMA_STORE_IM2COLES1F_NSA_17SM90_U32x4_STSM_NENSA_39AutoVectorizingCopyWithAssumedAlignmentILi128EEEEEEvvEEEEvNT_6ParamsE)
        /*0bc8*/ 	.short	0x0380
        /*0bca*/ 	.short	0x0800


	//----- nvinfo : EIATTR_SW_WAR
	.align		4
.L_55:
        /*0bcc*/ 	.byte	0x04, 0x36
        /*0bce*/ 	.short	(.L_57 - .L_56)
.L_56:
        /*0bd0*/ 	.word	0x00000008
.L_57:


//--------------------- .nv.callgraph             --------------------------
	.section	.nv.callgraph,"",@"SHT_CUDA_CALLGRAPH"
	.align	4
	.sectionentsize	8
	.align		4
        /*0000*/ 	.word	0x00000000
	.align		4
        /*0004*/ 	.word	0xffffffff
	.align		4
        /*0008*/ 	.word	index@(_ZN7cutlass13device_kernelINS_4conv6kernel13ConvUniversalINS1_16ConvProblemShapeILNS1_8OperatorE1ELi2EEENS1_10collective14CollectiveConvINS1_47MainloopSm100TmaUmmaWarpSpecializedImplicitGemmILS5_1ELi17ELi2ELi1ELi2EN4cute5tupleIJNSA_1CILi2EEENSC_ILi1EEESE_EEEEENSB_IJNSC_ILi64EEENSC_ILi128EEENSB_IJNSC_ILi32EEEEEEEEENS_10bfloat16_tESM_NSA_8TiledMMAINSA_8MMA_AtomIJNSA_20SM100_MMA_F16BF16_SSISM_SM_fLi64ELi128ELNSA_4UMMA5MajorE0ELSR_1ELNSQ_7ScaleInE0ELSS_0EEEEEENSA_6LayoutINSB_IJSE_SE_SE_EEENSB_IJNSC_ILi0EEESX_SX_EEEEENSB_IJNSA_10UnderscoreES10_S10_EEEEENS7_6detail27Sm100ImplicitGemmTileTraitsINSA_20SM90_TMA_LOAD_IM2COLENSA_14ComposedLayoutINSA_7SwizzleILi2ELi4ELi3EEENSA_18smem_ptr_flag_bitsILi16EEENSV_INSB_IJNSC_ILi8EEESJ_EEENSB_IJSJ_SE_EEEEEEEvEENS14_INSA_23SM90_TMA_LOAD_MULTICASTENS16_INS17_ILi3ELi4ELi3EEES1A_NSV_INSB_IJSH_S1B_EEENSB_IJSE_SH_EEEEEEEvEEEENS_8epilogue10collective18CollectiveEpilogueINS1P_23Sm100TmaWarpSpecializedILi4ELi2ELi16ELb1ELb0EEEJSL_NSB_IJNSV_ISH_SE_EENSV_ISJ_SE_EEEEESM_NSB_IJNSB_IJlllEEESE_SX_EEESM_S1Y_NS1P_6fusion15FusionCallbacksIS1T_NS1Z_17LinearCombinationISM_fSM_fLNS_15FloatRoundStyleE2EEESL_S1W_JEEENSA_5SM1004TMEM4LOAD26SM100_TMEM_LOAD_16dp256b4xES15_S1F_NSA_17SM75_U32x4_LDSM_NENSA_21SM90_TMA_STORE_IM2COLES1F_NSA_17SM90_U32x4_STSM_NENSA_39AutoVectorizingCopyWithAssumedAlignmentILi128EEEEEEvvEEEEvNT_6ParamsE)
	.align		4
        /*000c*/ 	.word	index@(__assertfail)
	.align		4
        /*0010*/ 	.word	0x00000000
	.align		4
        /*0014*/ 	.word	0xfffffffe
	.align		4
        /*0018*/ 	.word	0x00000000
	.align		4
        /*001c*/ 	.word	0xfffffffd
	.align		4
        /*0020*/ 	.word	0x00000000
	.align		4
        /*0024*/ 	.word	0xfffffffc


//--------------------- .nv.constant4             --------------------------
	.section	.nv.constant4,"a",@progbits
	.align	8
	.align		8
.nv.constant4:
        /*0000*/ 	.dword	__assertfail
	.align		8
        /*0008*/ 	.dword	__unnamed_1
	.align		8
        /*0010*/ 	.dword	__unnamed_2
	.align		8
        /*0018*/ 	.dword	_ZN39_INTERNAL_d7378bbd_4_k_cu_885b200e_39344cuda3std3__45__cpo5beginE
	.align		8
        /*0020*/ 	.dword	_ZN39_INTERNAL_d7378bbd_4_k_cu_885b200e_39344cuda3std3__45__cpo3endE
	.align		8
        /*0028*/ 	.dword	_ZN39_INTERNAL_d7378bbd_4_k_cu_885b200e_39344cuda3std3__45__cpo6cbeginE
	.align		8
        /*0030*/ 	.dword	_ZN39_INTERNAL_d7378bbd_4_k_cu_885b200e_39344cuda3std3__45__cpo4cendE
	.align		8
        /*0038*/ 	.dword	_ZN39_INTERNAL_d7378bbd_4_k_cu_885b200e_39344cuda3std3__441_GLOBAL__N__d7378bbd_4_k_cu_885b200e_39346ignoreE
	.align		8
        /*0040*/ 	.dword	_ZN39_INTERNAL_d7378bbd_4_k_cu_885b200e_39344cuda3std3__419piecewise_constructE
	.align		8
        /*0048*/ 	.dword	_ZN39_INTERNAL_d7378bbd_4_k_cu_885b200e_39344cuda3std3__48in_placeE
	.align		8
        /*0050*/ 	.dword	_ZN39_INTERNAL_d7378bbd_4_k_cu_885b200e_39344cuda3std6ranges3__45__cpo4swapE
	.align		8
        /*0058*/ 	.dword	_ZN39_INTERNAL_d7378bbd_4_k_cu_885b200e_39344cuda3std6ranges3__45__cpo9iter_moveE
	.align		8
        /*0060*/ 	.dword	_ZN39_INTERNAL_d7378bbd_4_k_cu_885b200e_39344cute7productE
	.align		8
        /*0068*/ 	.dword	_ZN39_INTERNAL_d7378bbd_4_k_cu_885b200e_39344cute1_E
	.align		8
        /*0070*/ 	.dword	$str$27
	.align		8
        /*0078*/ 	.dword	$str$28
	.align		8
        /*0080*/ 	.dword	$str$29
	.align		8
        /*0088*/ 	.dword	$str$30


//--------------------- .text._ZN7cutlass13device_kernelINS_4conv6kernel13ConvUniversalINS1_16ConvProblemShapeILNS1_8OperatorE1ELi2EEENS1_10collective14CollectiveConvINS1_47MainloopSm100TmaUmmaWarpSpecializedImplicitGemmILS5_1ELi17ELi2ELi1ELi2EN4cute5tupleIJNSA_1CILi2EEENSC_ILi1EEESE_EEEEENSB_IJNSC_ILi64EEENSC_ILi128EEENSB_IJNSC_ILi32EEEEEEEEENS_10bfloat16_tESM_NSA_8TiledMMAINSA_8MMA_AtomIJNSA_20SM100_MMA_F16BF16_SSISM_SM_fLi64ELi128ELNSA_4UMMA5MajorE0ELSR_1ELNSQ_7ScaleInE0ELSS_0EEEEEENSA_6LayoutINSB_IJSE_SE_SE_EEENSB_IJNSC_ILi0EEESX_SX_EEEEENSB_IJNSA_10UnderscoreES10_S10_EEEEENS7_6detail27Sm100ImplicitGemmTileTraitsINSA_20SM90_TMA_LOAD_IM2COLENSA_14ComposedLayoutINSA_7SwizzleILi2ELi4ELi3EEENSA_18smem_ptr_flag_bitsILi16EEENSV_INSB_IJNSC_ILi8EEESJ_EEENSB_IJSJ_SE_EEEEEEEvEENS14_INSA_23SM90_TMA_LOAD_MULTICASTENS16_INS17_ILi3ELi4ELi3EEES1A_NSV_INSB_IJSH_S1B_EEENSB_IJSE_SH_EEEEEEEvEEEENS_8epilogue10collective18CollectiveEpilogueINS1P_23Sm100TmaWarpSpecializedILi4ELi2ELi16ELb1ELb0EEEJSL_NSB_IJNSV_ISH_SE_EENSV_ISJ_SE_EEEEESM_NSB_IJNSB_IJlllEEESE_SX_EEESM_S1Y_NS1P_6fusion15FusionCallbacksIS1T_NS1Z_17LinearCombinationISM_fSM_fLNS_15FloatRoundStyleE2EEESL_S1W_JEEENSA_5SM1004TMEM4LOAD26SM100_TMEM_LOAD_16dp256b4xES15_S1F_NSA_17SM75_U32x4_LDSM_NENSA_21SM90_TMA_STORE_IM2COLES1F_NSA_17SM90_U32x4_STSM_NENSA_39AutoVectorizingCopyWithAssumedAlignmentILi128EEEEEEvvEEEEvNT_6ParamsE --------------------------
	.section	.text._ZN7cutlass13device_kernelINS_4conv6kernel13ConvUniversalINS1_16ConvProblemShapeILNS1_8OperatorE1ELi2EEENS1_10collective14CollectiveConvINS1_47MainloopSm100TmaUmmaWarpSpecializedImplicitGemmILS5_1ELi17ELi2ELi1ELi2EN4cute5tupleIJNSA_1CILi2EEENSC_ILi1EEESE_EEEEENSB_IJNSC_ILi64EEENSC_ILi128EEENSB_IJNSC_ILi32EEEEEEEEENS_10bfloat16_tESM_NSA_8TiledMMAINSA_8MMA_AtomIJNSA_20SM100_MMA_F16BF16_SSISM_SM_fLi64ELi128ELNSA_4UMMA5MajorE0ELSR_1ELNSQ_7ScaleInE0ELSS_0EEEEEENSA_6LayoutINSB_IJSE_SE_SE_EEENSB_IJNSC_ILi0EEESX_SX_EEEEENSB_IJNSA_10UnderscoreES10_S10_EEEEENS7_6detail27Sm100ImplicitGemmTileTraitsINSA_20SM90_TMA_LOAD_IM2COLENSA_14ComposedLayoutINSA_7SwizzleILi2ELi4ELi3EEENSA_18smem_ptr_flag_bitsILi16EEENSV_INSB_IJNSC_ILi8EEESJ_EEENSB_IJSJ_SE_EEEEEEEvEENS14_INSA_23SM90_TMA_LOAD_MULTICASTENS16_INS17_ILi3ELi4ELi3EEES1A_NSV_INSB_IJSH_S1B_EEENSB_IJSE_SH_EEEEEEEvEEEENS_8epilogue10collective18CollectiveEpilogueINS1P_23Sm100TmaWarpSpecializedILi4ELi2ELi16ELb1ELb0EEEJSL_NSB_IJNSV_ISH_SE_EENSV_ISJ_SE_EEEEESM_NSB_IJNSB_IJlllEEESE_SX_EEESM_S1Y_NS1P_6fusion15FusionCallbacksIS1T_NS1Z_17LinearCombinationISM_fSM_fLNS_15FloatRoundStyleE2EEESL_S1W_JEEENSA_5SM1004TMEM4LOAD26SM100_TMEM_LOAD_16dp256b4xES15_S1F_NSA_17SM75_U32x4_LDSM_NENSA_21SM90_TMA_STORE_IM2COLES1F_NSA_17SM90_U32x4_STSM_NENSA_39AutoVectorizingCopyWithAssumedAlignmentILi128EEEEEEvvEEEEvNT_6ParamsE,"ax",@progbits
	.align	128
.text._ZN7cutlass13device_kernelINS_4conv6kernel13ConvUniversalINS1_16ConvProblemShapeILNS1_8OperatorE1ELi2EEENS1_10collective14CollectiveConvINS1_47MainloopSm100TmaUmmaWarpSpecializedImplicitGemmILS5_1ELi17ELi2ELi1ELi2EN4cute5tupleIJNSA_1CILi2EEENSC_ILi1EEESE_EEEEENSB_IJNSC_ILi64EEENSC_ILi128EEENSB_IJNSC_ILi32EEEEEEEEENS_10bfloat16_tESM_NSA_8TiledMMAINSA_8MMA_AtomIJNSA_20SM100_MMA_F16BF16_SSISM_SM_fLi64ELi128ELNSA_4UMMA5MajorE0ELSR_1ELNSQ_7ScaleInE0ELSS_0EEEEEENSA_6LayoutINSB_IJSE_SE_SE_EEENSB_IJNSC_ILi0EEESX_SX_EEEEENSB_IJNSA_10UnderscoreES10_S10_EEEEENS7_6detail27Sm100ImplicitGemmTileTraitsINSA_20SM90_TMA_LOAD_IM2COLENSA_14ComposedLayoutINSA_7SwizzleILi2ELi4ELi3EEENSA_18smem_ptr_flag_bitsILi16EEENSV_INSB_IJNSC_ILi8EEESJ_EEENSB_IJSJ_SE_EEEEEEEvEENS14_INSA_23SM90_TMA_LOAD_MULTICASTENS16_INS17_ILi3ELi4ELi3EEES1A_NSV_INSB_IJSH_S1B_EEENSB_IJSE_SH_EEEEEEEvEEEENS_8epilogue10collective18CollectiveEpilogueINS1P_23Sm100TmaWarpSpecializedILi4ELi2ELi16ELb1ELb0EEEJSL_NSB_IJNSV_ISH_SE_EENSV_ISJ_SE_EEEEESM_NSB_IJNSB_IJlllEEESE_SX_EEESM_S1Y_NS1P_6fusion15FusionCallbacksIS1T_NS1Z_17LinearCombinationISM_fSM_fLNS_15FloatRoundStyleE2EEESL_S1W_JEEENSA_5SM1004TMEM4LOAD26SM100_TMEM_LOAD_16dp256b4xES15_S1F_NSA_17SM75_U32x4_LDSM_NENSA_21SM90_TMA_STORE_IM2COLES1F_NSA_17SM90_U32x4_STSM_NENSA_39AutoVectorizingCopyWithAssumedAlignmentILi128EEEEEEvvEEEEvNT_6ParamsE:
        .type           _ZN7cutlass13device_kernelINS_4conv6kernel13ConvUniversalINS1_16ConvProblemShapeILNS1_8OperatorE1ELi2EEENS1_10collective14CollectiveConvINS1_47MainloopSm100TmaUmmaWarpSpecializedImplicitGemmILS5_1ELi17ELi2ELi1ELi2EN4cute5tupleIJNSA_1CILi2EEENSC_ILi1EEESE_EEEEENSB_IJNSC_ILi64EEENSC_ILi128EEENSB_IJNSC_ILi32EEEEEEEEENS_10bfloat16_tESM_NSA_8TiledMMAINSA_8MMA_AtomIJNSA_20SM100_MMA_F16BF16_SSISM_SM_fLi64ELi128ELNSA_4UMMA5MajorE0ELSR_1ELNSQ_7ScaleInE0ELSS_0EEEEEENSA_6LayoutINSB_IJSE_SE_SE_EEENSB_IJNSC_ILi0EEESX_SX_EEEEENSB_IJNSA_10UnderscoreES10_S10_EEEEENS7_6detail27Sm100ImplicitGemmTileTraitsINSA_20SM90_TMA_LOAD_IM2COLENSA_14ComposedLayoutINSA_7SwizzleILi2ELi4ELi3EEENSA_18smem_ptr_flag_bitsILi16EEENSV_INSB_IJNSC_ILi8EEESJ_EEENSB_IJSJ_SE_EEEEEEEvEENS14_INSA_23SM90_TMA_LOAD_MULTICASTENS16_INS17_ILi3ELi4ELi3EEES1A_NSV_INSB_IJSH_S1B_EEENSB_IJSE_SH_EEEEEEEvEEEENS_8epilogue10collective18CollectiveEpilogueINS1P_23Sm100TmaWarpSpecializedILi4ELi2ELi16ELb1ELb0EEEJSL_NSB_IJNSV_ISH_SE_EENSV_ISJ_SE_EEEEESM_NSB_IJNSB_IJlllEEESE_SX_EEESM_S1Y_NS1P_6fusion15FusionCallbacksIS1T_NS1Z_17LinearCombinationISM_fSM_fLNS_15FloatRoundStyleE2EEESL_S1W_JEEENSA_5SM1004TMEM4LOAD26SM100_TMEM_LOAD_16dp256b4xES15_S1F_NSA_17SM75_U32x4_LDSM_NENSA_21SM90_TMA_STORE_IM2COLES1F_NSA_17SM90_U32x4_STSM_NENSA_39AutoVectorizingCopyWithAssumedAlignmentILi128EEEEEEvvEEEEvNT_6ParamsE,@function
        .size           _ZN7cutlass13device_kernelINS_4conv6kernel13ConvUniversalINS1_16ConvProblemShapeILNS1_8OperatorE1ELi2EEENS1_10collective14CollectiveConvINS1_47MainloopSm100TmaUmmaWarpSpecializedImplicitGemmILS5_1ELi17ELi2ELi1ELi2EN4cute5tupleIJNSA_1CILi2EEENSC_ILi1EEESE_EEEEENSB_IJNSC_ILi64EEENSC_ILi128EEENSB_IJNSC_ILi32EEEEEEEEENS_10bfloat16_tESM_NSA_8TiledMMAINSA_8MMA_AtomIJNSA_20SM100_MMA_F16BF16_SSISM_SM_fLi64ELi128ELNSA_4UMMA5MajorE0ELSR_1ELNSQ_7ScaleInE0ELSS_0EEEEEENSA_6LayoutINSB_IJSE_SE_SE_EEENSB_IJNSC_ILi0EEESX_SX_EEEEENSB_IJNSA_10UnderscoreES10_S10_EEEEENS7_6detail27Sm100ImplicitGemmTileTraitsINSA_20SM90_TMA_LOAD_IM2COLENSA_14ComposedLayoutINSA_7SwizzleILi2ELi4ELi3EEENSA_18smem_ptr_flag_bitsILi16EEENSV_INSB_IJNSC_ILi8EEESJ_EEENSB_IJSJ_SE_EEEEEEEvEENS14_INSA_23SM90_TMA_LOAD_MULTICASTENS16_INS17_ILi3ELi4ELi3EEES1A_NSV_INSB_IJSH_S1B_EEENSB_IJSE_SH_EEEEEEEvEEEENS_8epilogue10collective18CollectiveEpilogueINS1P_23Sm100TmaWarpSpecializedILi4ELi2ELi16ELb1ELb0EEEJSL_NSB_IJNSV_ISH_SE_EENSV_ISJ_SE_EEEEESM_NSB_IJNSB_IJlllEEESE_SX_EEESM_S1Y_NS1P_6fusion15FusionCallbacksIS1T_NS1Z_17LinearCombinationISM_fSM_fLNS_15FloatRoundStyleE2EEESL_S1W_JEEENSA_5SM1004TMEM4LOAD26SM100_TMEM_LOAD_16dp256b4xES15_S1F_NSA_17SM75_U32x4_LDSM_NENSA_21SM90_TMA_STORE_IM2COLES1F_NSA_17SM90_U32x4_STSM_NENSA_39AutoVectorizingCopyWithAssumedAlignmentILi128EEEEEEvvEEEEvNT_6ParamsE,(.L_x_213 - _ZN7cutlass13device_kernelINS_4conv6kernel13ConvUniversalINS1_16ConvProblemShapeILNS1_8OperatorE1ELi2EEENS1_10collective14CollectiveConvINS1_47MainloopSm100TmaUmmaWarpSpecializedImplicitGemmILS5_1ELi17ELi2ELi1ELi2EN4cute5tupleIJNSA_1CILi2EEENSC_ILi1EEESE_EEEEENSB_IJNSC_ILi64EEENSC_ILi128EEENSB_IJNSC_ILi32EEEEEEEEENS_10bfloat16_tESM_NSA_8TiledMMAINSA_8MMA_AtomIJNSA_20SM100_MMA_F16BF16_SSISM_SM_fLi64ELi128ELNSA_4UMMA5MajorE0ELSR_1ELNSQ_7ScaleInE0ELSS_0EEEEEENSA_6LayoutINSB_IJSE_SE_SE_EEENSB_IJNSC_ILi0EEESX_SX_EEEEENSB_IJNSA_10UnderscoreES10_S10_EEEEENS7_6detail27Sm100ImplicitGemmTileTraitsINSA_20SM90_TMA_LOAD_IM2COLENSA_14ComposedLayoutINSA_7SwizzleILi2ELi4ELi3EEENSA_18smem_ptr_flag_bitsILi16EEENSV_INSB_IJNSC_ILi8EEESJ_EEENSB_IJSJ_SE_EEEEEEEvEENS14_INSA_23SM90_TMA_LOAD_MULTICASTENS16_INS17_ILi3ELi4ELi3EEES1A_NSV_INSB_IJSH_S1B_EEENSB_IJSE_SH_EEEEEEEvEEEENS_8epilogue10collective18CollectiveEpilogueINS1P_23Sm100TmaWarpSpecializedILi4ELi2ELi16ELb1ELb0EEEJSL_NSB_IJNSV_ISH_SE_EENSV_ISJ_SE_EEEEESM_NSB_IJNSB_IJlllEEESE_SX_EEESM_S1Y_NS1P_6fusion15FusionCallbacksIS1T_NS1Z_17LinearCombinationISM_fSM_fLNS_15FloatRoundStyleE2EEESL_S1W_JEEENSA_5SM1004TMEM4LOAD26SM100_TMEM_LOAD_16dp256b4xES15_S1F_NSA_17SM75_U32x4_LDSM_NENSA_21SM90_TMA_STORE_IM2COLES1F_NSA_17SM90_U32x4_STSM_NENSA_39AutoVectorizingCopyWithAssumedAlignmentILi128EEEEEEvvEEEEvNT_6ParamsE)
        .other          _ZN7cutlass13device_kernelINS_4conv6kernel13ConvUniversalINS1_16ConvProblemShapeILNS1_8OperatorE1ELi2EEENS1_10collective14CollectiveConvINS1_47MainloopSm100TmaUmmaWarpSpecializedImplicitGemmILS5_1ELi17ELi2ELi1ELi2EN4cute5tupleIJNSA_1CILi2EEENSC_ILi1EEESE_EEEEENSB_IJNSC_ILi64EEENSC_ILi128EEENSB_IJNSC_ILi32EEEEEEEEENS_10bfloat16_tESM_NSA_8TiledMMAINSA_8MMA_AtomIJNSA_20SM100_MMA_F16BF16_SSISM_SM_fLi64ELi128ELNSA_4UMMA5MajorE0ELSR_1ELNSQ_7ScaleInE0ELSS_0EEEEEENSA_6LayoutINSB_IJSE_SE_SE_EEENSB_IJNSC_ILi0EEESX_SX_EEEEENSB_IJNSA_10UnderscoreES10_S10_EEEEENS7_6detail27Sm100ImplicitGemmTileTraitsINSA_20SM90_TMA_LOAD_IM2COLENSA_14ComposedLayoutINSA_7SwizzleILi2ELi4ELi3EEENSA_18smem_ptr_flag_bitsILi16EEENSV_INSB_IJNSC_ILi8EEESJ_EEENSB_IJSJ_SE_EEEEEEEvEENS14_INSA_23SM90_TMA_LOAD_MULTICASTENS16_INS17_ILi3ELi4ELi3EEES1A_NSV_INSB_IJSH_S1B_EEENSB_IJSE_SH_EEEEEEEvEEEENS_8epilogue10collective18CollectiveEpilogueINS1P_23Sm100TmaWarpSpecializedILi4ELi2ELi16ELb1ELb0EEEJSL_NSB_IJNSV_ISH_SE_EENSV_ISJ_SE_EEEEESM_NSB_IJNSB_IJlllEEESE_SX_EEESM_S1Y_NS1P_6fusion15FusionCallbacksIS1T_NS1Z_17LinearCombinationISM_fSM_fLNS_15FloatRoundStyleE2EEESL_S1W_JEEENSA_5SM1004TMEM4LOAD26SM100_TMEM_LOAD_16dp256b4xES15_S1F_NSA_17SM75_U32x4_LDSM_NENSA_21SM90_TMA_STORE_IM2COLES1F_NSA_17SM90_U32x4_STSM_NENSA_39AutoVectorizingCopyWithAssumedAlignmentILi128EEEEEEvvEEEEvNT_6ParamsE,@"STO_CUDA_ENTRY STV_DEFAULT"
_ZN7cutlass13device_kernelINS_4conv6kernel13ConvUniversalINS1_16ConvProblemShapeILNS1_8OperatorE1ELi2EEENS1_10collective14CollectiveConvINS1_47MainloopSm100TmaUmmaWarpSpecializedImplicitGemmILS5_1ELi17ELi2ELi1ELi2EN4cute5tupleIJNSA_1CILi2EEENSC_ILi1EEESE_EEEEENSB_IJNSC_ILi64EEENSC_ILi128EEENSB_IJNSC_ILi32EEEEEEEEENS_10bfloat16_tESM_NSA_8TiledMMAINSA_8MMA_AtomIJNSA_20SM100_MMA_F16BF16_SSISM_SM_fLi64ELi128ELNSA_4UMMA5MajorE0ELSR_1ELNSQ_7ScaleInE0ELSS_0EEEEEENSA_6LayoutINSB_IJSE_SE_SE_EEENSB_IJNSC_ILi0EEESX_SX_EEEEENSB_IJNSA_10UnderscoreES10_S10_EEEEENS7_6detail27Sm100ImplicitGemmTileTraitsINSA_20SM90_TMA_LOAD_IM2COLENSA_14ComposedLayoutINSA_7SwizzleILi2ELi4ELi3EEENSA_18smem_ptr_flag_bitsILi16EEENSV_INSB_IJNSC_ILi8EEESJ_EEENSB_IJSJ_SE_EEEEEEEvEENS14_INSA_23SM90_TMA_LOAD_MULTICASTENS16_INS17_ILi3ELi4ELi3EEES1A_NSV_INSB_IJSH_S1B_EEENSB_IJSE_SH_EEEEEEEvEEEENS_8epilogue10collective18CollectiveEpilogueINS1P_23Sm100TmaWarpSpecializedILi4ELi2ELi16ELb1ELb0EEEJSL_NSB_IJNSV_ISH_SE_EENSV_ISJ_SE_EEEEESM_NSB_IJNSB_IJlllEEESE_SX_EEESM_S1Y_NS1P_6fusion15FusionCallbacksIS1T_NS1Z_17LinearCombinationISM_fSM_fLNS_15FloatRoundStyleE2EEESL_S1W_JEEENSA_5SM1004TMEM4LOAD26SM100_TMEM_LOAD_16dp256b4xES15_S1F_NSA_17SM75_U32x4_LDSM_NENSA_21SM90_TMA_STORE_IM2COLES1F_NSA_17SM90_U32x4_STSM_NENSA_39AutoVectorizingCopyWithAssumedAlignmentILi128EEEEEEvvEEEEvNT_6ParamsE:
[----:B------:R-:W1:Y:S01]  /*0000*/  LDC R1, c[0x0][0x37c] ;  /* 0x0000df00ff017b82 */ /* 0x000e620000000800 */
[----:B------:R-:W2:Y:S01]  /*0010*/  S2R R72, SR_TID.X ;  /* 0x0000000000487919 */ /* 0x000ea20000002100 */
[----:B------:R-:W3:Y:S01]  /*0020*/  LDCU.64 UR6, c[0x0][0x890] ;  /* 0x00011200ff0677ac */ /* 0x000ee20008000a00 */
[----:B-1----:R-:W-:Y:S01]  /*0030*/  VIADD R1, R1, 0xfffffff8 ;  /* 0xfffffff801017836 */ /* 0x002fe20000000000 */
[----:B------:R-:W-:Y:S02]  /*0040*/  PRMT R63, RZ, 0x7610, R63 ;  /* 0x00007610ff3f7816 */ /* 0x000fe4000000003f */
[----:B------:R-:W-:Y:S01]  /*0050*/  ELECT P5, URZ, PT ;  /* 0x0000000000ff782f */ /* 0x000fe200038a0000 */
[----:B------:R-:W1:Y:S01]  /*0060*/  LDCU.64 UR48, c[0x0][0x358] ;  /* 0x00006b00ff3077ac */ /* 0x000e620008000a00 */
[----:B---3--:R-:W-:-:S04]  /*0070*/  UISETP.NE.U32.AND UP0, UPT, UR6, URZ, UPT ;  /* 0x000000ff0600728c */ /* 0x008fc8000bf05070 */
[----:B------:R-:W-:Y:S01]  /*0080*/  UISETP.NE.AND.EX UP0, UPT, UR7, URZ, UPT, UP0 ;  /* 0x000000ff0700728c */ /* 0x000fe2000bf05300 */
[----:B--2---:R-:W-:-:S05]  /*0090*/  SHF.R.U32.HI R73, RZ, 0x5, R72 ;  /* 0x00000005ff497819 */ /* 0x004fca0000011648 */
[----:B------:R-:W2:Y:S02]  /*00a0*/  SHFL.IDX PT, R0, R73, RZ, 0x1f ;  /* 0x00001fff49007589 */ /* 0x000ea400000e0000 */
[----:B--2---:R-:W-:Y:S01]  /*00b0*/  R2UR UR4, R0 ;  /* 0x00000000000472ca */ /* 0x004fe200000e0000 */
[----:B-1----:R-:W-:-:S14]  /*00c0*/  BRA.U UP0, `(.L_x_0) ;  /* 0x00000001002c7547 */ /* 0x002fdc000b800000 */
[----:B------:R-:W1:Y:S02]  /*00d0*/  LDCU.64 UR8, c[0x0][0x888] ;  /* 0x00011100ff0877ac */ /* 0x000e640008000a00 */
[----:B-1----:R-:W-:-:S04]  /*00e0*/  UISETP.NE.U32.AND UP0, UPT, UR8, URZ, UPT ;  /* 0x000000ff0800728c */ /* 0x002fc8000bf05070 */
[----:B------:R-:W-:-:S09]  /*00f0*/  UISETP.NE.AND.EX UP0, UPT, UR9, URZ, UPT, UP0 ;  /* 0x000000ff0900728c */ /* 0x000fd2000bf05300 */
[----:B------:R-:W-:Y:S05]  /*0100*/  BRA.U !UP0, `(.L_x_1) ;  /* 0x0000000108107547 */ /* 0x000fea000b800000 */
[----:B------:R-:W1:Y:S02]  /*0110*/  LDC.64 R2, c[0x0][0x888] ;  /* 0x00022200ff027b82 */ /* 0x000e640000000a00 */
[----:B-1----:R1:W5:Y:S01]  /*0120*/  LDG.E R35, desc[UR48][R2.64] ;  /* 0x0000003002237981 */ /* 0x002362000c1e1900 */
[----:B------:R-:W-:Y:S01]  /*0130*/  HFMA2 R63, -RZ, RZ, 0, 5.9604644775390625e-08 ;  /* 0x00000001ff3f7431 */ /* 0x000fe200000001ff */
[----:B------:R-:W-:Y:S05]  /*0140*/  BRA `(.L_x_0) ;  /* 0x00000000000c7947 */ /* 0x000fea0003800000 */
.L_x_1:
[----:B------:R-:W1:Y:S01]  /*0150*/  LDCU UR5, c[0x0][0x880] ;  /* 0x00011000ff0577ac */ /* 0x000e620008000800 */
[----:B------:R-:W-:Y:S01]  /*0160*/  HFMA2 R63, -RZ, RZ, 0, 5.9604644775390625e-08 ;  /* 0x00000001ff3f7431 */ /* 0x000fe200000001ff */
[----:B-1----:R-:W-:Y:S02]  /*0170*/  MOV R35, UR5 ;  /* 0x0000000500237c02 */ /* 0x002fe40008000f00 */
.L_x_0:
[----:B------:R-:W2:Y:S02]  /*0180*/  LDCU.64 UR8, c[0x0][0x8b0] ;  /* 0x00011600ff0877ac */ /* 0x000ea40008000a00 */
[----:B--2---:R-:W-:-:S04]  /*0190*/  UISETP.NE.U32.AND UP0, UPT, UR8, URZ, UPT ;  /* 0x000000ff0800728c */ /* 0x004fc8000bf05070 */
[----:B------:R-:W-:-:S09]  /*01a0*/  UISETP.NE.AND.EX UP0, UPT, UR9, URZ, UPT, UP0 ;  /* 0x000000ff0900728c */ /* 0x000fd2000bf05300 */
[----:B------:R-:W-:Y:S05]  /*01b0*/  BRA.U UP0, `(.L_x_2) ;  /* 0x0000000100247547 */ /* 0x000fea000b800000 */
[----:B------:R-:W2:Y:S02]  /*01c0*/  LDCU.64 UR8, c[0x0][0x8a8] ;  /* 0x00011500ff0877ac */ /* 0x000ea40008000a00 */
[----:B--2---:R-:W-:-:S04]  /*01d0*/  UISETP.NE.U32.AND UP0, UPT, UR8, URZ, UPT ;  /* 0x000000ff0800728c */ /* 0x004fc8000bf05070 */
[----:B------:R-:W-:-:S09]  /*01e0*/  UISETP.NE.AND.EX UP0, UPT, UR9, URZ, UPT, UP0 ;  /* 0x000000ff0900728c */ /* 0x000fd2000bf05300 */
[----:B------:R-:W-:Y:S05]  /*01f0*/  BRA.U !UP0, `(.L_x_3) ;  /* 0x00000001080c7547 */ /* 0x000fea000b800000 */
[----:B-1----:R-:W1:Y:S02]  /*0200*/  LDC.64 R2, c[0x0][0x8a8] ;  /* 0x00022a00ff027b82 */ /* 0x002e640000000a00 */
[----:B-1----:R2:W5:Y:S01]  /*0210*/  LDG.E R33, desc[UR48][R2.64] ;  /* 0x0000003002217981 */ /* 0x002562000c1e1900 */
[----:B------:R-:W-:Y:S05]  /*0220*/  BRA `(.L_x_2) ;  /* 0x0000000000087947 */ /* 0x000fea0003800000 */
.L_x_3:
[----:B------:R-:W2:Y:S02]  /*0230*/  LDCU UR5, c[0x0][0x8a0] ;  /* 0x00011400ff0577ac */ /* 0x000ea40008000800 */
[----:B--2---:R-:W-:Y:S02]  /*0240*/  MOV R33, UR5 ;  /* 0x0000000500217c02 */ /* 0x004fe40008000f00 */
.L_x_2:
[----:B------:R-:W-:Y:S01]  /*0250*/  IMAD.U32 R0, RZ, RZ, UR4 ;  /* 0x00000004ff007e24 */ /* 0x000fe2000f8e00ff */
[----:B------:R-:W-:Y:S04]  /*0260*/  BSSY.RECONVERGENT B0, `(.L_x_4) ;  /* 0x000000c000007945 */ /* 0x000fe80003800200 */
[C---:B------:R-:W-:Y:S02]  /*0270*/  ISETP.NE.OR P1, PT, R0.reuse, 0x1, !P5 ;  /* 0x000000010000780c */ /* 0x040fe40006f25670 */
[----:B------:R-:W-:-:S11]  /*0280*/  ISETP.NE.OR P0, PT, R0, 0x3, !P5 ;  /* 0x000000030000780c */ /* 0x000fd60006f05670 */
[----:B------:R-:W-:Y:S05]  /*0290*/  @P1 BRA `(.L_x_5) ;  /* 0x0000000000201947 */ /* 0x000fea0003800000 */
[----:B------:R-:W3:Y:S02]  /*02a0*/  LDCU.64 UR8, c[0x0][0x348] ;  /* 0x00006900ff0877ac */ /* 0x000ee40008000a00 */
[----:B---3--:R-:W-:Y:S02]  /*02b0*/  UIADD3 UR10, UP1, UPT, UR8, 0x80, URZ ;  /* 0x00000080080a7890 */ /* 0x008fe4000ff3e0ff */
[----:B------:R-:W-:Y:S02]  /*02c0*/  UIADD3 UR8, UP0, UPT, UR8, 0x180, URZ ;  /* 0x0000018008087890 */ /* 0x000fe4000ff1e0ff */
[----:B------:R-:W-:Y:S02]  /*02d0*/  UIADD3.X UR11, UPT, UPT, URZ, UR9, URZ, UP1, !UPT ;  /* 0x00000009ff0b7290 */ /* 0x000fe40008ffe4ff */
[----:B------:R-:W-:-:S07]  /*02e0*/  UIADD3.X UR9, UPT, UPT, URZ, UR9, URZ, UP0, !UPT ;  /* 0x00000009ff097290 */ /* 0x000fce00087fe4ff */
[----:B------:R3:W-:Y:S02]  /*02f0*/  UTMACCTL.PF [UR10] ;  /* 0x000000000a0079b9 */ /* 0x0007e40008040000 */
[----:B------:R3:W-:Y:S02]  /*0300*/  UTMACCTL.PF [UR8] ;  /* 0x00000000080079b9 */ /* 0x0007e40008040000 */
[----:B---3--:R-:W-:Y:S01]  /*0310*/  NOP ;  /* 0x0000000000007918 */ /* 0x008fe20000000000 */
.L_x_5:
[----:B------:R-:W-:Y:S05]  /*0320*/  BSYNC.RECONVERGENT B0 ;  /* 0x0000000000007941 */ /* 0x000fea0003800200 */
.L_x_4:
[----:B------:R-:W-:Y:S04]  /*0330*/  BSSY.RECONVERGENT B0, `(.L_x_6) ;  /* 0x000000a000007945 */ /* 0x000fe80003800200 */
        /* <DEDUP_REMOVED lines=9> */
.L_x_7:
[----:B------:R-:W-:Y:S05]  /*03d0*/  BSYNC.RECONVERGENT B0 ;  /* 0x0000000000007941 */ /* 0x000fea0003800200 */
.L_x_6:
[----:B------:R-:W3:Y:S01]  /*03e0*/  LDCU.64 UR8, c[0x0][0x888] ;  /* 0x00011100ff0877ac */ /* 0x000ee20008000a00 */
[----:B------:R-:W-:Y:S02]  /*03f0*/  UISETP.EQ.U32.AND UP1, UPT, UR6, URZ, UPT ;  /* 0x000000ff0600728c */ /* 0x000fe4000bf22070 */
[----:B------:R-:W-:Y:S02]  /*0400*/  UPLOP3.LUT UP6, UPT, UPT, UPT, UPT, 0x80, 0x8 ;  /* 0x000000000008789c */ /* 0x000fe40003fcf070 */
[----:B---3--:R-:W-:-:S04]  /*0410*/  UISETP.NE.U32.AND UP0, UPT, UR8, URZ, UPT ;  /* 0x000000ff0800728c */ /* 0x008fc8000bf05070 */
[----:B------:R-:W-:-:S04]  /*0420*/  UISETP.NE.AND.EX UP0, UPT, UR9, URZ, UPT, UP0 ;  /* 0x000000ff0900728c */ /* 0x000fc8000bf05300 */
[----:B------:R-:W-:-:S04]  /*0430*/  UISETP.EQ.OR.EX UP2, UPT, UR7, URZ, !UP0, UP1 ;  /* 0x000000ff0700728c */ /* 0x000fc8000c742710 */
[----:B------:R-:W-:-:S05]  /*0440*/  UP2UR UR53, UPR, URZ, 0x4 ;  /* 0x00000004ff357883 */ /* 0x000fca0008000000 */
[----:B------:R-:W-:Y:S07]  /*0450*/  BRA.U !UP2, `(.L_x_8) ;  /* 0x000000010a207547 */ /* 0x000fee000b800000 */
[----:B------:R-:W-:Y:S01]  /*0460*/  UISETP.NE.U32.AND UP2, UPT, UR6, URZ, UPT ;  /* 0x000000ff0600728c */ /* 0x000fe2000bf45070 */
[----:B-----5:R-:W-:Y:S01]  /*0470*/  FSETP.NEU.AND P0, PT, R35, RZ, PT ;  /* 0x000000ff2300720b */ /* 0x020fe20003f0d000 */
[----:B------:R-:W-:Y:S02]  /*0480*/  USEL UR5, URZ, 0xffffffff, UP0 ;  /* 0xffffffffff057887 */ /* 0x000fe40008000000 */
[----:B------:R-:W-:-:S10]  /*0490*/  UISETP.NE.AND.EX UP2, UPT, UR7, URZ, UPT, UP2 ;  /* 0x000000ff0700728c */ /* 0x000fd4000bf45320 */
[----:B------:R-:W-:Y:S01]  /*04a0*/  VOTEU.ANY UP1, P0 ;  /* 0x0000000000ff7886 */ /* 0x000fe20000020100 */
[----:B------:R-:W-:-:S04]  /*04b0*/  @!UP2 USEL UR5, URZ, 0xffffffff, UP1 ;  /* 0xffffffffff05a887 */ /* 0x000fc80008800000 */
[----:B------:R-:W-:-:S04]  /*04c0*/  ULOP3.LUT UR5, UR5, 0x1, URZ, 0xc0, !UPT ;  /* 0x0000000105057892 */ /* 0x000fc8000f8ec0ff */
[----:B------:R-:W-:-:S11]  /*04d0*/  UISETP.NE.U32.AND UP6, UPT, UR5, 0x1, UPT ;  /* 0x000000010500788c */ /* 0x000fd6000bfc5070 */
.L_x_8:
[----:B-12---:R-:W1:Y:S02]  /*04e0*/  SHFL.IDX PT, R2, R73, RZ, 0x1f ;  /* 0x00001fff49027589 */ /* 0x006e6400000e0000 */
[----:B-1----:R-:W-:-:S13]  /*04f0*/  ISETP.NE.AND P0, PT, R2, RZ, PT ;  /* 0x000000ff0200720c */ /* 0x002fda0003f05270 */
[----:B------:R-:W-:Y:S05]  /*0500*/  @P0 BRA `(.L_x_9) ;  /* 0x0000000000cc0947 */ /* 0x000fea0003800000 */
[----:B------:R-:W-:Y:S01]  /*0510*/  ELECT P0, URZ, PT ;  /* 0x0000000000ff782f */ /* 0x000fe20003800000 */
[----:B------:R-:W-:-:S12]  /*0520*/  BSSY.RECONVERGENT B0, `(.L_x_9) ;  /* 0x0000031000007945 */ /* 0x000fd80003800200 */
[----:B------:R-:W-:Y:S05]  /*0530*/  @!P0 BRA `(.L_x_10) ;  /* 0x0000000000bc8947 */ /* 0x000fea0003800000 */
[----:B------:R-:W1:Y:S01]  /*0540*/  S2UR UR7, SR_CgaCtaId ;  /* 0x00000000000779c3 */ /* 0x000e620000008800 */
[----:B------:R-:W-:Y:S01]  /*0550*/  UMOV UR8, 0x400 ;  /* 0x0000040000087882 */ /* 0x000fe20000000000 */
[----:B------:R-:W-:Y:S01]  /*0560*/  UMOV UR6, 0x1 ;  /* 0x0000000100067882 */ /* 0x000fe20000000000 */
[----:B------:R-:W-:Y:S02]  /*0570*/  UMOV UR5, 0x2 ;  /* 0x0000000200057882 */ /* 0x000fe40000000000 */
[----:B------:R-:W-:-:S04]  /*0580*/  UIADD3 UR10, UPT, UPT, -UR5, 0x100000, URZ ;  /* 0x00100000050a7890 */ /* 0x000fc8000fffe1ff */
[----:B------:R-:W-:Y:S02]  /*0590*/  USHF.L.U32 UR11, UR10, 0xb, URZ ;  /* 0x0000000b0a0b7899 */ /* 0x000fe400080006ff */
[----:B------:R-:W-:Y:S02]  /*05a0*/  USHF.L.U32 UR10, UR10, 0x1, URZ ;  /* 0x000000010a0a7899 */ /* 0x000fe400080006ff */
[----:B-1----:R-:W-:Y:S02]  /*05b0*/  ULEA UR7, UR7, UR8, 0x18 ;  /* 0x0000000807077291 */ /* 0x002fe4000f8ec0ff */
[----:B------:R-:W-:-:S04]  /*05c0*/  UIADD3 UR8, UPT, UPT, -UR6, 0x100000, URZ ;  /* 0x0010000006087890 */ /* 0x000fc8000fffe1ff */
[----:B------:R-:W-:Y:S02]  /*05d0*/  USHF.L.U32 UR9, UR8, 0xb, URZ ;  /* 0x0000000b08097899 */ /* 0x000fe400080006ff */
[----:B------:R-:W-:Y:S01]  /*05e0*/  USHF.L.U32 UR8, UR8, 0x1, URZ ;  /* 0x0000000108087899 */ /* 0x000fe200080006ff */
[----:B------:R-:W1:Y:S11]  /*05f0*/  FENCE.VIEW.ASYNC.S ;  /* 0x00000000000073c6 */ /* 0x000e760000000000 */
[----:B-1----:R1:W2:Y:S01]  /*0600*/  SYNCS.EXCH.64 URZ, [UR7], UR8 ;  /* 0x0000000807ff75b2 */ /* 0x0022a20008000100 */
[----:B------:R1:W3:Y:S01]  /*0610*/  SYNCS.EXCH.64 URZ, [UR7+0x88], UR10 ;  /* 0x0000880a07ff75b2 */ /* 0x0002e20008000100 */
[----:B------:R1:W4:Y:S01]  /*0620*/  SYNCS.EXCH.64 URZ, [UR7+0x8], UR8 ;  /* 0x0000080807ff75b2 */ /* 0x0003220008000100 */
[----:B------:R1:W1:Y:S01]  /*0630*/  SYNCS.EXCH.64 URZ, [UR7+0x90], UR10 ;  /* 0x0000900a07ff75b2 */ /* 0x0002620008000100 */
        /* <DEDUP_REMOVED lines=30> */
[----:B--234-:R-:W-:Y:S01]  /*0820*/  NOP ;  /* 0x0000000000007918 */ /* 0x01cfe20000000000 */
.L_x_10:
[----:B-1----:R-:W-:Y:S05]  /*0830*/  BSYNC.RECONVERGENT B0 ;  /* 0x0000000000007941 */ /* 0x002fea0003800200 */
.L_x_9:
[----:B------:R-:W1:Y:S01]  /*0840*/  SHFL.IDX PT, R2, R73, RZ, 0x1f ;  /* 0x00001fff49027589 */ /* 0x000e6200000e0000 */
[----:B------:R-:W-:Y:S01]  /*0850*/  NOP ;  /* 0x0000000000007918 */ /* 0x000fe20000000000 */
[----:B-1----:R-:W-:-:S13]  /*0860*/  ISETP.NE.AND P0, PT, R2, 0x1, PT ;  /* 0x000000010200780c */ /* 0x002fda0003f05270 */
[----:B------:R-:W-:Y:S05]  /*0870*/  @P0 BRA `(.L_x_11) ;  /* 0x0000000000580947 */ /* 0x000fea0003800000 */
[----:B------:R-:W1:Y:S01]  /*0880*/  S2UR UR7, SR_CgaCtaId ;  /* 0x00000000000779c3 */ /* 0x000e620000008800 */
[----:B------:R-:W-:Y:S01]  /*0890*/  UMOV UR8, 0x400 ;  /* 0x0000040000087882 */ /* 0x000fe20000000000 */
[----:B------:R-:W-:Y:S01]  /*08a0*/  UMOV UR6, 0x20 ;  /* 0x0000002000067882 */ /* 0x000fe20000000000 */
[----:B------:R-:W-:Y:S01]  /*08b0*/  UMOV UR5, 0x80 ;  /* 0x0000008000057882 */ /* 0x000fe20000000000 */
[----:B------:R-:W-:Y:S01]  /*08c0*/  ELECT P0, URZ, PT ;  /* 0x0000000000ff782f */ /* 0x000fe20003800000 */
        /* <DEDUP_REMOVED lines=8> */
[----:B-1----:R1:W2:Y:S01]  /*0950*/  SYNCS.EXCH.64 URZ, [UR7+0x110], UR8 ;  /* 0x0001100807ff75b2 */ /* 0x0022a20008000100 */
[----:B------:R1:W3:Y:S01]  /*0960*/  SYNCS.EXCH.64 URZ, [UR7+0x130], UR10 ;  /* 0x0001300a07ff75b2 */ /* 0x0002e20008000100 */
[----:B------:R1:W4:Y:S01]  /*0970*/  SYNCS.EXCH.64 URZ, [UR7+0x118], UR8 ;  /* 0x0001180807ff75b2 */ /* 0x0003220008000100 */
[----:B------:R1:W1:Y:S01]  /*0980*/  SYNCS.EXCH.64 URZ, [UR7+0x138], UR10 ;  /* 0x0001380a07ff75b2 */ /* 0x0002620008000100 */
[----:B------:R1:W1:Y:S01]  /*0990*/  SYNCS.EXCH.64 URZ, [UR7+0x120], UR8 ;  /* 0x0001200807ff75b2 */ /* 0x0002620008000100 */
[----:B------:R1:W1:Y:S01]  /*09a0*/  SYNCS.EXCH.64 URZ, [UR7+0x140], UR10 ;  /* 0x0001400a07ff75b2 */ /* 0x0002620008000100 */
[----:B------:R1:W1:Y:S01]  /*09b0*/  SYNCS.EXCH.64 URZ, [UR7+0x128], UR8 ;  /* 0x0001280807ff75b2 */ /* 0x0002620008000100 */
[----:B------:R1:W1:Y:S01]  /*09c0*/  SYNCS.EXCH.64 URZ, [UR7+0x148], UR10 ;  /* 0x0001480a07ff75b2 */ /* 0x0002620008000100 */
[----:B------:R-:W-:Y:S01]  /*09d0*/  NOP ;  /* 0x0000000000007918 */ /* 0x000fe20000000000 */
.L_x_11:
[----:B------:R-:W2:Y:S01]  /*09e0*/  SHFL.IDX PT, R2, R73, RZ, 0x1f ;  /* 0x00001fff49027589 */ /* 0x000ea200000e0000 */
[----:B------:R-:W-:Y:S01]  /*09f0*/  NOP ;  /* 0x0000000000007918 */ /* 0x000fe20000000000 */
[----:B--2---:R-:W-:-:S13]  /*0a00*/  ISETP.NE.AND P0, PT, R2, 0x3, PT ;  /* 0x000000030200780c */ /* 0x004fda0003f05270 */
[----:B------:R-:W-:Y:S05]  /*0a10*/  @P0 BRA `(.L_x_12) ;  /* 0x0000000000300947 */ /* 0x000fea0003800000 */
[----:B------:R-:W2:Y:S01]  /*0a20*/  S2UR UR6, SR_CgaCtaId ;  /* 0x00000000000679c3 */ /* 0x000ea20000008800 */
[----:B-1----:R-:W-:Y:S01]  /*0a30*/  UMOV UR7, 0x400 ;  /* 0x0000040000077882 */ /* 0x002fe20000000000 */
[----:B------:R-:W-:Y:S01]  /*0a40*/  UMOV UR5, 0x20 ;  /* 0x0000002000057882 */ /* 0x000fe20000000000 */
[----:B------:R-:W-:Y:S01]  /*0a50*/  ELECT P0, URZ, PT ;  /* 0x0000000000ff782f */ /* 0x000fe20003800000 */
[----:B------:R-:W-:-:S04]  /*0a60*/  UIADD3 UR8, UPT, UPT, -UR5, 0x100000, URZ ;  /* 0x0010000005087890 */ /* 0x000fc8000fffe1ff */
[----:B------:R-:W-:Y:S02]  /*0a70*/  USHF.L.U32 UR9, UR8, 0xb, URZ ;  /* 0x0000000b08097899 */ /* 0x000fe400080006ff */
[----:B------:R-:W-:Y:S02]  /*0a80*/  USHF.L.U32 UR8, UR8, 0x1, URZ ;  /* 0x0000000108087899 */ /* 0x000fe400080006ff */
[----:B--2---:R-:W-:Y:S01]  /*0a90*/  ULEA UR6, UR6, UR7, 0x18 ;  /* 0x0000000706067291 */ /* 0x004fe2000f8ec0ff */
[----:B------:R-:W1:Y:S11]  /*0aa0*/  FENCE.VIEW.ASYNC.S ;  /* 0x00000000000073c6 */ /* 0x000e760000000000 */
[----:B-1----:R2:W1:Y:S01]  /*0ab0*/  SYNCS.EXCH.64 URZ, [UR6+0x150], UR8 ;  /* 0x0001500806ff75b2 */ /* 0x0024620008000100 */
[----:B------:R2:W1:Y:S02]  /*0ac0*/  SYNCS.EXCH.64 URZ, [UR6+0x158], UR8 ;  /* 0x0001580806ff75b2 */ /* 0x0004640008000100 */
[----:B--2---:R-:W-:Y:S01]  /*0ad0*/  NOP ;  /* 0x0000000000007918 */ /* 0x004fe20000000000 */
.L_x_12:
[----:B------:R-:W2:Y:S01]  /*0ae0*/  SHFL.IDX PT, R2, R73, RZ, 0x1f ;  /* 0x00001fff49027589 */ /* 0x000ea200000e0000 */
[----:B------:R-:W-:Y:S01]  /*0af0*/  NOP ;  /* 0x0000000000007918 */ /* 0x000fe20000000000 */
[----:B--2---:R-:W-:-:S13]  /*0b00*/  ISETP.NE.AND P0, PT, R2, 0x4, PT ;  /* 0x000000040200780c */ /* 0x004fda0003f05270 */
[----:B------:R-:W-:Y:S05]  /*0b10*/  @P0 BRA `(.L_x_13) ;  /* 0x0000000000440947 */ /* 0x000fea0003800000 */
[----:B------:R-:W2:Y:S01]  /*0b20*/  S2UR UR6, SR_CgaCtaId ;  /* 0x00000000000679c3 */ /* 0x000ea20000008800 */
[----:B-1----:R-:W-:Y:S01]  /*0b30*/  UMOV UR8, 0x1e0 ;  /* 0x000001e000087882 */ /* 0x002fe20000000000 */
[----:B------:R-:W-:Y:S01]  /*0b40*/  UMOV UR7, 0x400 ;  /* 0x0000040000077882 */ /* 0x000fe20000000000 */
[----:B------:R-:W-:Y:S01]  /*0b50*/  USEL UR8, UR8, 0x1a0, UP6 ;  /* 0x000001a008087887 */ /* 0x000fe2000b000000 */
[----:B------:R-:W-:Y:S01]  /*0b60*/  UMOV UR5, 0x1 ;  /* 0x0000000100057882 */ /* 0x000fe20000000000 */
[----:B------:R-:W-:Y:S01]  /*0b70*/  ELECT P0, URZ, PT ;  /* 0x0000000000ff782f */ /* 0x000fe20003800000 */
[----:B------:R-:W-:-:S04]  /*0b80*/  UIADD3 UR10, UPT, UPT, -UR5, 0x100000, URZ ;  /* 0x00100000050a7890 */ /* 0x000fc8000fffe1ff */
[----:B------:R-:W-:Y:S02]  /*0b90*/  USHF.L.U32 UR11, UR10, 0xb, URZ ;  /* 0x0000000b0a0b7899 */ /* 0x000fe400080006ff */
[----:B------:R-:W-:Y:S02]  /*0ba0*/  USHF.L.U32 UR10, UR10, 0x1, URZ ;  /* 0x000000010a0a7899 */ /* 0x000fe400080006ff */
        /* <DEDUP_REMOVED lines=8> */
.L_x_13:
[----:B------:R-:W2:Y:S01]  /*0c30*/  SHFL.IDX PT, R2, R73, RZ, 0x1f ;  /* 0x00001fff49027589 */ /* 0x000ea200000e0000 */
[----:B------:R-:W1:Y:S01]  /*0c40*/  S2UR UR45, SR_CgaCtaId ;  /* 0x00000000002d79c3 */ /* 0x000e620000008800 */
[----:B------:R-:W-:Y:S01]  /*0c50*/  NOP ;  /* 0x0000000000007918 */ /* 0x000fe20000000000 */
[----:B--2---:R-:W-:-:S13]  /*0c60*/  ISETP.NE.AND P0, PT, R2, 0x5, PT ;  /* 0x000000050200780c */ /* 0x004fda0003f05270 */
[----:B-1----:R-:W-:Y:S05]  /*0c70*/  @P0 BRA `(.L_x_14) ;  /* 0x0000000000440947 */ /* 0x002fea0003800000 */
[----:B------:R-:W-:Y:S01]  /*0c80*/  UMOV UR7, 0x400 ;  /* 0x0000040000077882 */ /* 0x000fe20000000000 */
[----:B------:R-:W-:Y:S01]  /*0c90*/  UMOV UR6, 0x1 ;  /* 0x0000000100067882 */ /* 0x000fe20000000000 */
[----:B------:R-:W-:Y:S01]  /*0ca0*/  UMOV UR5, 0x80 ;  /* 0x0000008000057882 */ /* 0x000fe20000000000 */
[----:B------:R-:W-:Y:S02]  /*0cb0*/  ULEA UR7, UR45, UR7, 0x18 ;  /* 0x000000072d077291 */ /* 0x000fe4000f8ec0ff */
[----:B------:R-:W-:-:S04]  /*0cc0*/  UIADD3 UR8, UPT, UPT, -UR6, 0x100000, URZ ;  /* 0x0010000006087890 */ /* 0x000fc8000fffe1ff */
[----:B------:R-:W-:Y:S02]  /*0cd0*/  USHF.L.U32 UR9, UR8, 0xb, URZ ;  /* 0x0000000b08097899 */ /* 0x000fe400080006ff */
[----:B------:R-:W-:Y:S02]  /*0ce0*/  USHF.L.U32 UR8, UR8, 0x1, URZ ;  /* 0x0000000108087899 */ /* 0x000fe400080006ff */
[----:B------:R-:W-:-:S04]  /*0cf0*/  UIADD3 UR10, UPT, UPT, -UR5, 0x100000, URZ ;  /* 0x00100000050a7890 */ /* 0x000fc8000fffe1ff */
[----:B------:R-:W-:Y:S02]  /*0d00*/  USHF.L.U32 UR11, UR10, 0xb, URZ ;  /* 0x0000000b0a0b7899 */ /* 0x000fe400080006ff */
[----:B------:R-:W-:Y:S01]  /*0d10*/  USHF.L.U32 UR10, UR10, 0x1, URZ ;  /* 0x000000010a0a7899 */ /* 0x000fe200080006ff */
[----:B------:R-:W-:Y:S01]  /*0d20*/  ELECT P0, URZ, PT ;  /* 0x0000000000ff782f */ /* 0x000fe20003800000 */
[----:B------:R-:W1:Y:S02]  /*0d30*/  FENCE.VIEW.ASYNC.S ;  /* 0x00000000000073c6 */ /* 0x000e640000000000 */
[----:B-1----:R1:W2:Y:S08]  /*0d40*/  SYNCS.EXCH.64 URZ, [UR7+0x170], UR8 ;  /* 0x0001700807ff75b2 */ /* 0x0022b00008000100 */
[----:B------:R1:W1:Y:S01]  /*0d50*/  SYNCS.EXCH.64 URZ, [UR7+0x180], UR10 ;  /* 0x0001800a07ff75b2 */ /* 0x0002620008000100 */
[----:B------:R1:W1:Y:S01]  /*0d60*/  SYNCS.EXCH.64 URZ, [UR7+0x178], UR8 ;  /* 0x0001780807ff75b2 */ /* 0x0002620008000100 */
[----:B------:R1:W1:Y:S01]  /*0d70*/  SYNCS.EXCH.64 URZ, [UR7+0x188], UR10 ;  /* 0x0001880a07ff75b2 */ /* 0x0002620008000100 */
[----:B------:R-:W-:Y:S01]  /*0d80*/  NOP ;  /* 0x0000000000007918 */ /* 0x000fe20000000000 */
.L_x_14:
[----:B------:R-:W3:Y:S01]  /*0d90*/  LDCU UR5, c[0x0][0x36c] ;  /* 0x00006d80ff0577ac */ /* 0x000ee20008000800 */
[----:B------:R-:W-:Y:S01]  /*0da0*/  ISETP.NE.OR P5, PT, R0, 0x2, !P5 ;  /* 0x000000020000780c */ /* 0x000fe20006fa5670 */
[----:B------:R-:W-:Y:S01]  /*0db0*/  NOP ;  /* 0x0000000000007918 */ /* 0x000fe20000000000 */
[----:B------:R-:W-:Y:S01]  /*0dc0*/  LOP3.LUT R8, R72, 0x1f, RZ, 0xc0, !PT ;  /* 0x0000001f48087812 */ /* 0x000fe200078ec0ff */
[----:B------:R-:W-:Y:S02]  /*0dd0*/  UISETP.NE.AND UP5, UPT, UR4, 0x2, UPT ;  /* 0x000000020400788c */ /* 0x000fe4000bfa5270 */
[----:B------:R-:W-:Y:S02]  /*0de0*/  UISETP.NE.AND UP4, UPT, UR4, URZ, UPT ;  /* 0x000000ff0400728c */ /* 0x000fe4000bf85270 */
[----:B---3--:R-:W-:-:S09]  /*0df0*/  UISETP.EQ.U32.AND UP1, UPT, UR5, 0x1, UPT ;  /* 0x000000010500788c */ /* 0x008fd2000bf22070 */
[----:B------:R-:W-:Y:S05]  /*0e00*/  BRA.U !UP1, `(.L_x_15) ;  /* 0x0000000109087547 */ /* 0x000fea000b800000 */
[----:B-12-4-:R-:W-:Y:S01]  /*0e10*/  UCGABAR_ARV ;  /* 0x00000000000079c7 */ /* 0x016fe20008000000 */
[----:B------:R-:W-:Y:S05]  /*0e20*/  BRA `(.L_x_16) ;  /* 0x0000000000047947 */ /* 0x000fea0003800000 */
.L_x_15:
[----:B-12-4-:R-:W-:Y:S01]  /*0e30*/  NOP ;  /* 0x0000000000007918 */ /* 0x016fe20000000000 */
.L_x_16:
[----:B------:R-:W1:Y:S01]  /*0e40*/  S2R R16, SR_CTAID.Y ;  /* 0x0000000000107919 */ /* 0x000e620000002600 */
[----:B------:R-:W2:Y:S01]  /*0e50*/  S2UR UR6, SR_CTAID.X ;  /* 0x00000000000679c3 */ /* 0x000ea20000002500 */
[----:B------:R-:W-:-:S05]  /*0e60*/  CS2R.32 R64, SR_CgaSize ;  /* 0x0000000000407805 */ /* 0x000fca0000008a00 */
[----:B------:R-:W-:-:S05]  /*0e70*/  IMAD R64, R64, -0xa0, RZ ;  /* 0xffffff6040407824 */ /* 0x000fca00078e02ff */
[----:B------:R-:W-:-:S14]  /*0e80*/  R2UR UR7, R64 ;  /* 0x00000000400772ca */ /* 0x000fdc00000e0000 */
[----:B------:R-:W3:Y:S01]  /*0e90*/  LDCU UR7, c[0x0][UR7+0x2b0] ;  /* 0x00005600070777ac */ /* 0x000ee20008000800 */
[----:B------:R-:W-:-:S05]  /*0ea0*/  CS2R.32 R64, SR_CgaSize ;  /* 0x0000000000407805 */ /* 0x000fca0000008a00 */
[----:B------:R-:W-:-:S05]  /*0eb0*/  IMAD R64, R64, -0xa0, RZ ;  /* 0xffffff6040407824 */ /* 0x000fca00078e02ff */
[----:B------:R-:W-:-:S14]  /*0ec0*/  R2UR UR5, R64 ;  /* 0x00000000400572ca */ /* 0x000fdc00000e0000 */
[----:B------:R-:W4:Y:S01]  /*0ed0*/  LDCU UR5, c[0x0][UR5+0x2b4] ;  /* 0x00005680050577ac */ /* 0x000f220008000800 */
[----:B------:R-:W4:Y:S01]  /*0ee0*/  LDC R11, c[0x0][0xb24] ;  /* 0x0002c900ff0b7b82 */ /* 0x000f220000000800 */
[----:B------:R-:W-:Y:S02]  /*0ef0*/  USHF.L.U32 UR23, UR45, 0xa, URZ ;  /* 0x0000000a2d177899 */ /* 0x000fe400080006ff */
[----:B------:R-:W-:Y:S02]  /*0f00*/  USHF.L.U32 UR22, UR45, 0x4, URZ ;  /* 0x000000042d167899 */ /* 0x000fe400080006ff */
[----:B------:R-:W-:Y:S02]  /*0f10*/  ULOP3.LUT UR23, UR23, 0x400, URZ, 0xc0, !UPT ;  /* 0x0000040017177892 */ /* 0x000fe4000f8ec0ff */
[----:B------:R-:W-:Y:S01]  /*0f20*/  ULOP3.LUT UR22, UR22, 0x10, URZ, 0xc0, !UPT ;  /* 0x0000001016167892 */ /* 0x000fe2000f8ec0ff */
[----:B------:R-:W-:-:S05]  /*0f30*/  CS2R.32 R5, SR_CgaSize ;  /* 0x0000000000057805 */ /* 0x000fca0000008a00 */
[----:B------:R-:W-:-:S06]  /*0f40*/  IMAD R5, R5, -0xa0, RZ ;  /* 0xffffff6005057824 */ /* 0x000fcc00078e02ff */
[----:B------:R-:W4:Y:S01]  /*0f50*/  LDC R5, c[0x0][R5+0x2a0] ;  /* 0x0000a80005057b82 */ /* 0x000f220000000800 */
[----:B------:R-:W-:Y:S01]  /*0f60*/  UISETP.NE.AND UP2, UPT, UR4, 0x2, UPT ;  /* 0x000000020400788c */ /* 0x000fe2000bf45270 */
[----:B--2---:R-:W-:Y:S02]  /*0f70*/  I2FP.F32.U32 R64, UR6 ;  /* 0x0000000600407c45 */ /* 0x004fe40008201000 */
[----:B------:R-:W-:-:S05]  /*0f80*/  CS2R.32 R62, SR_CgaSize ;  /* 0x00000000003e7805 */ /* 0x000fca0000008a00 */
[----:B------:R-:W-:-:S06]  /*0f90*/  IMAD R62, R62, -0xa0, RZ ;  /* 0xffffff603e3e7824 */ /* 0x000fcc00078e02ff */
[----:B------:R-:W2:Y:S01]  /*0fa0*/  LDC R62, c[0x0][R62+0x2a4] ;  /* 0x0000a9003e3e7b82 */ /* 0x000ea20000000800 */
[----:B------:R-:W-:Y:S01]  /*0fb0*/  MOV R19, UR6 ;  /* 0x0000000600137c02 */ /* 0x000fe20008000f00 */
[----:B---3--:R-:W-:Y:S01]  /*0fc0*/  FMUL R64, R64, UR7 ;  /* 0x0000000740407c20 */ /* 0x008fe20008400000 */
[----:B-1----:R-:W-:-:S05]  /*0fd0*/  I2FP.F32.U32 R0, R16 ;  /* 0x0000001000007245 */ /* 0x002fca0000201000 */
[----:B------:R-:W1:Y:S01]  /*0fe0*/  S2UR UR57, SR_CTAID.Z ;  /* 0x00000000003979c3 */ /* 0x000e620000002700 */
[----:B----4-:R-:W-:Y:S01]  /*0ff0*/  ISETP.GE.AND P0, PT, R11, 0x1, PT ;  /* 0x000000010b00780c */ /* 0x010fe20003f06270 */
[----:B------:R-:W3:Y:S01]  /*1000*/  F2I.U32.TRUNC.NTZ R64, R64 ;  /* 0x0000004000407305 */ /* 0x000ee2000020f000 */
[----:B------:R-:W-:Y:S01]  /*1010*/  FMUL R0, R0, UR5 ;  /* 0x0000000500007c20 */ /* 0x000fe20008400000 */
[----:B------:R-:W4:Y:S04]  /*1020*/  LDCU UR5, c[0x0][0xb30] ;  /* 0x00016600ff0577ac */ /* 0x000f280008000800 */
[----:B------:R-:W1:Y:S02]  /*1030*/  LDC R26, c[0x0][0xb24] ;  /* 0x0002c900ff1a7b82 */ /* 0x000e640000000800 */
[----:B------:R-:W4:Y:S01]  /*1040*/  F2I.U32.TRUNC.NTZ R3, R0 ;  /* 0x0000000000037305 */ /* 0x000f22000020f000 */
[----:B---3--:R-:W-:-:S05]  /*1050*/  IADD3 R64, PT, PT, -R64, RZ, RZ ;  /* 0x000000ff40407210 */ /* 0x008fca0007ffe1ff */
[----:B------:R-:W-:Y:S01]  /*1060*/  IMAD R64, R5, R64, UR6 ;  /* 0x0000000605407e24 */ /* 0x000fe2000f8e0240 */
[----:B----4-:R-:W-:Y:S02]  /*1070*/  IADD3 R3, PT, PT, -R3, RZ, RZ ;  /* 0x000000ff03037210 */ /* 0x010fe40007ffe1ff */
[----:B------:R-:W-:-:S03]  /*1080*/  PRMT R0, RZ, 0x7610, R0 ;  /* 0x00007610ff007816 */ /* 0x000fc60000000000 */
[----:B--2---:R-:W-:Y:S01]  /*1090*/  IMAD R62, R62, R3, R16 ;  /* 0x000000033e3e7224 */ /* 0x004fe200078e0210 */
[----:B------:R-:W-:Y:S06]  /*10a0*/  BRA.U UP4, `(.L_x_17) ;  /* 0x0000000104207547 */ /* 0x000fec000b800000 */
[C---:B------:R-:W-:Y:S02]  /*10b0*/  ISETP.NE.AND P3, PT, R62.reuse, RZ, PT ;  /* 0x000000ff3e00720c */ /* 0x040fe40003f65270 */
[----:B------:R-:W-:Y:S02]  /*10c0*/  ISETP.NE.AND P1, PT, R62, RZ, PT ;  /* 0x000000ff3e00720c */ /* 0x000fe40003f25270 */
[C---:B------:R-:W-:Y:S02]  /*10d0*/  ISETP.NE.AND P2, PT, R64.reuse, 0x1, PT ;  /* 0x000000014000780c */ /* 0x040fe40003f45270 */
[----:B------:R-:W-:Y:S02]  /*10e0*/  SEL R0, RZ, 0x2, P3 ;  /* 0x00000002ff007807 */ /* 0x000fe40001800000 */
[----:B------:R-:W-:Y:S02]  /*10f0*/  ISETP.EQ.OR P1, PT, R64, RZ, !P1 ;  /* 0x000000ff4000720c */ /* 0x000fe40004f22670 */
[----:B------:R-:W-:-:S02]  /*1100*/  SEL R0, R0, 0x2, P2 ;  /* 0x0000000200007807 */ /* 0x000fc40001000000 */
[----:B------:R-:W-:-:S05]  /*1110*/  SEL R3, RZ, 0x1, !P1 ;  /* 0x00000001ff037807 */ /* 0x000fca0004800000 */
[----:B------:R-:W-:Y:S02]  /*1120*/  IMAD.IADD R0, R3, 0x1, R0 ;  /* 0x0000000103007824 */ /* 0x000fe400078e0200 */
.L_x_17:
[----:B------:R-:W-:Y:S05]  /*1130*/  @!P0 BRA `(.L_x_18) ;  /* 0x0000000000b88947 */ /* 0x000fea0003800000 */
[----:B------:R-:W2:Y:S01]  /*1140*/  LDC.64 R4, c[0x0][0xb18] ;  /* 0x0002c600ff047b82 */ /* 0x000ea20000000a00 */
[----:B------:R-:W-:-:S07]  /*1150*/  ISETP.NE.AND P0, PT, R11, 0x1, PT ;  /* 0x000000010b00780c */ /* 0x000fce0003f05270 */
[----:B------:R-:W3:Y:S08]  /*1160*/  LDC R10, c[0x0][0xb0c] ;  /* 0x0002c300ff0a7b82 */ /* 0x000ef00000000800 */
[----:B------:R-:W4:Y:S08]  /*1170*/  LDC R13, c[0x0][0x370] ;  /* 0x0000dc00ff0d7b82 */ /* 0x000f300000000800 */
[----:B------:R-:W1:Y:S01]  /*1180*/  LDC R12, c[0x0][0x374] ;  /* 0x0000dd00ff0c7b82 */ /* 0x000e620000000800 */
[----:B--2---:R-:W-:-:S07]  /*1190*/  ISETP.NE.AND P1, PT, R4, 0x1, PT ;  /* 0x000000010400780c */ /* 0x004fce0003f25270 */
[----:B------:R-:W4:Y:S01]  /*11a0*/  LDC.64 R6, c[0x0][0xb10] ;  /* 0x0002c400ff067b82 */ /* 0x000f220000000a00 */
[----:B---3--:R-:W-:-:S07]  /*11b0*/  ISETP.NE.AND P2, PT, R10, 0x1, PT ;  /* 0x000000010a00780c */ /* 0x008fce0003f45270 */
[----:B------:R-:W2:Y:S08]  /*11c0*/  LDC R9, c[0x0][0xb20] ;  /* 0x0002c800ff097b82 */ /* 0x000eb00000000800 */
[----:B------:R-:W3:Y:S01]  /*11d0*/  LDC.64 R2, c[0x0][0xb28] ;  /* 0x0002ca00ff027b82 */ /* 0x000ee20000000a00 */
[----:B-1----:R-:W-:-:S04]  /*11e0*/  IMAD.HI.U32 R14, R12, R5, RZ ;  /* 0x000000050c0e7227 */ /* 0x002fc800078e00ff */
[----:B----4-:R-:W-:-:S04]  /*11f0*/  IMAD.HI.U32 R18, R13, R6, RZ ;  /* 0x000000060d127227 */ /* 0x010fc800078e00ff */
[----:B------:R-:W-:Y:S01]  /*1200*/  IMAD.HI.U32 R20, R19, R6, RZ ;  /* 0x0000000613147227 */ /* 0x000fe200078e00ff */
[----:B------:R-:W-:Y:S02]  /*1210*/  @P2 SHF.R.U32.HI R13, RZ, R7, R18 ;  /* 0x00000007ff0d2219 */ /* 0x000fe40000011612 */
[----:B--2---:R-:W-:Y:S01]  /*1220*/  @P1 SHF.R.U32.HI R12, RZ, R9, R14 ;  /* 0x00000009ff0c1219 */ /* 0x004fe2000001160e */
[----:B------:R-:W-:Y:S01]  /*1230*/  IMAD.HI.U32 R18, R16, R5, RZ ;  /* 0x0000000510127227 */ /* 0x000fe200078e00ff */
[----:B------:R-:W-:-:S04]  /*1240*/  SHF.R.U32.HI R20, RZ, R7, R20 ;  /* 0x00000007ff147219 */ /* 0x000fc80000011614 */
[----:B------:R-:W-:Y:S01]  /*1250*/  SHF.R.U32.HI R9, RZ, R9, R18 ;  /* 0x00000009ff097219 */ /* 0x000fe20000011612 */
[----:B---3--:R-:W-:Y:S01]  /*1260*/  IMAD.HI.U32 R14, R12, R2, RZ ;  /* 0x000000020c0e7227 */ /* 0x008fe200078e00ff */
[----:B------:R-:W-:Y:S02]  /*1270*/  SEL R5, R19, R20, !P2 ;  /* 0x0000001413057207 */ /* 0x000fe40005000000 */
[----:B------:R-:W-:Y:S01]  /*1280*/  SEL R9, R16, R9, !P1 ;  /* 0x0000000910097207 */ /* 0x000fe20004800000 */
[----:B------:R-:W-:Y:S01]  /*1290*/  IMAD.HI.U32 R6, R13, R2, RZ ;  /* 0x000000020d067227 */ /* 0x000fe200078e00ff */
[-C--:B------:R-:W-:Y:S02]  /*12a0*/  @P0 SHF.R.U32.HI R12, RZ, R3.reuse, R14 ;  /* 0x00000003ff0c0219 */ /* 0x080fe4000001160e */
[----:B------:R-:W-:Y:S02]  /*12b0*/  IADD3 R7, PT, PT, -R9, RZ, RZ ;  /* 0x000000ff09077210 */ /* 0x000fe40007ffe1ff */
[----:B------:R-:W-:Y:S01]  /*12c0*/  @P0 SHF.R.U32.HI R13, RZ, R3, R6 ;  /* 0x00000003ff0d0219 */ /* 0x000fe20000011606 */
[----:B------:R-:W-:-:S02]  /*12d0*/  IMAD R12, R12, R11, RZ ;  /* 0x0000000b0c0c7224 */ /* 0x000fc400078e02ff */
[----:B------:R-:W-:Y:S02]  /*12e0*/  IMAD R7, R4, R7, R16 ;  /* 0x0000000704077224 */ /* 0x000fe400078e0210 */
[----:B------:R-:W-:Y:S01]  /*12f0*/  IMAD R6, R13, R11, RZ ;  /* 0x0000000b0d067224 */ /* 0x000fe200078e02ff */
[----:B------:R-:W-:-:S04]  /*1300*/  ISETP.GE.AND P1, PT, R9, R12, PT ;  /* 0x0000000c0900720c */ /* 0x000fc80003f26270 */
[----:B------:R-:W-:Y:S01]  /*1310*/  ISETP.GE.OR P1, PT, R5, R6, P1 ;  /* 0x000000060500720c */ /* 0x000fe20000f26670 */
[----:B------:R-:W-:-:S05]  /*1320*/  IMAD.HI.U32 R6, R9, R2, RZ ;  /* 0x0000000209067227 */ /* 0x000fca00078e00ff */
[----:B------:R-:W-:-:S04]  /*1330*/  SHF.R.U32.HI R6, RZ, R3, R6 ;  /* 0x00000003ff067219 */ /* 0x000fc80000011606 */
[----:B------:R-:W-:-:S03]  /*1340*/  SEL R6, R9, R6, !P0 ;  /* 0x0000000609067207 */ /* 0x000fc60004000000 */
[----:B------:R-:W-:Y:S01]  /*1350*/  @!P1 IMAD.HI.U32 R12, R5, R2, RZ ;  /* 0x00000002050c9227 */ /* 0x000fe200078e00ff */
[----:B------:R-:W-:-:S04]  /*1360*/  IADD3 R2, PT, PT, -R6, RZ, RZ ;  /* 0x000000ff06027210 */ /* 0x000fc80007ffe1ff */
[----:B------:R-:W-:Y:S01]  /*1370*/  @!P1 SHF.R.U32.HI R12, RZ, R3, R12 ;  /* 0x00000003ff0c9219 */ /* 0x000fe2000001160c */
[----:B------:R-:W-:-:S03]  /*1380*/  IMAD R2, R11, R2, R9 ;  /* 0x000000020b027224 */ /* 0x000fc600078e0209 */
[----:B------:R-:W-:-:S05]  /*1390*/  @!P1 SEL R3, R5, R12, !P0 ;  /* 0x0000000c05039207 */ /* 0x000fca0004000000 */
[--C-:B------:R-:W-:Y:S02]  /*13a0*/  @!P1 IMAD.IADD R6, R6, 0x1, -R3.reuse ;  /* 0x0000000106069824 */ /* 0x100fe400078e0a03 */
[----:B------:R-:W-:Y:S01]  /*13b0*/  @!P1 IMAD R3, R2, R13, R3 ;  /* 0x0000000d02039224 */ /* 0x000fe200078e0203 */
[----:B------:R-:W-:Y:S01]  /*13c0*/  IADD3 R2, PT, PT, -R5, RZ, RZ ;  /* 0x000000ff05027210 */ /* 0x000fe20007ffe1ff */
[----:B------:R-:W-:Y:S02]  /*13d0*/  @!P1 IMAD R9, R6, R11, R5 ;  /* 0x0000000b06099224 */ /* 0x000fe400078e0205 */
[----:B------:R-:W-:Y:S02]  /*13e0*/  @!P1 IMAD.MOV.U32 R5, RZ, RZ, R3 ;  /* 0x000000ffff059224 */ /* 0x000fe400078e0003 */
[----:B------:R-:W-:Y:S02]  /*13f0*/  IMAD R2, R10, R2, R19 ;  /* 0x000000020a027224 */ /* 0x000fe400078e0213 */
[----:B------:R-:W-:-:S02]  /*1400*/  IMAD R16, R9, R4, R7 ;  /* 0x0000000409107224 */ /* 0x000fc400078e0207 */
[----:B------:R-:W-:Y:S02]  /*1410*/  IMAD R19, R5, R10, R2 ;  /* 0x0000000a05137224 */ /* 0x000fe400078e0202 */
.L_x_18:
[----:B------:R-:W-:-:S09]  /*1420*/  UISETP.NE.AND UP3, UPT, UR5, 0x1, UPT ;  /* 0x000000010500788c */ /* 0x000fd2000bf65270 */
[----:B------:R-:W-:Y:S05]  /*1430*/  BRA.U UP3, `(.L_x_19) ;  /* 0x0000000103407547 */ /* 0x000fea000b800000 */
[----:B------:R-:W2:Y:S08]  /*1440*/  LDC.64 R4, c[0x0][0xb10] ;  /* 0x0002c400ff047b82 */ /* 0x000eb00000000a00 */
[----:B------:R-:W3:Y:S08]  /*1450*/  LDC.64 R2, c[0x0][0xb18] ;  /* 0x0002c600ff027b82 */ /* 0x000ef00000000a00 */
[----:B------:R-:W4:Y:S08]  /*1460*/  LDC R6, c[0x0][0xb20] ;  /* 0x0002c800ff067b82 */ /* 0x000f300000000800 */
[----:B------:R-:W1:Y:S01]  /*1470*/  LDC R10, c[0x0][0xb0c] ;  /* 0x0002c300ff0a7b82 */ /* 0x000e620000000800 */
[----:B--2---:R-:W-:-:S05]  /*1480*/  IMAD.HI.U32 R4, R19, R4, RZ ;  /* 0x0000000413047227 */ /* 0x004fca00078e00ff */
[----:B------:R-:W-:Y:S01]  /*1490*/  SHF.R.U32.HI R4, RZ, R5, R4 ;  /* 0x00000005ff047219 */ /* 0x000fe20000011604 */
[----:B---3--:R-:W-:Y:S01]  /*14a0*/  IMAD.HI.U32 R3, R16, R3, RZ ;  /* 0x0000000310037227 */ /* 0x008fe200078e00ff */
[----:B------:R-:W-:-:S04]  /*14b0*/  ISETP.NE.AND P0, PT, R2, 0x1, PT ;  /* 0x000000010200780c */ /* 0x000fc80003f05270 */
[----:B----4-:R-:W-:-:S04]  /*14c0*/  SHF.R.U32.HI R3, RZ, R6, R3 ;  /* 0x00000006ff037219 */ /* 0x010fc80000011603 */
[----:B------:R-:W-:Y:S02]  /*14d0*/  SEL R3, R16, R3, !P0 ;  /* 0x0000000310037207 */ /* 0x000fe40004000000 */
[----:B-1----:R-:W-:-:S04]  /*14e0*/  ISETP.NE.AND P1, PT, R10, 0x1, PT ;  /* 0x000000010a00780c */ /* 0x002fc80003f25270 */
[----:B------:R-:W-:-:S05]  /*14f0*/  SEL R4, R19, R4, !P1 ;  /* 0x0000000413047207 */ /* 0x000fca0004800000 */
[----:B------:R-:W-:Y:S02]  /*1500*/  IMAD.IADD R5, R3, 0x1, -R4 ;  /* 0x0000000103057824 */ /* 0x000fe400078e0a04 */
[----:B------:R-:W-:Y:S02]  /*1510*/  IMAD.IADD R3, R4, 0x1, -R3 ;  /* 0x0000000104037824 */ /* 0x000fe400078e0a03 */
[----:B------:R-:W-:Y:S02]  /*1520*/  IMAD R19, R5, R10, R19 ;  /* 0x0000000a05137224 */ /* 0x000fe400078e0213 */
[----:B------:R-:W-:Y:S02]  /*1530*/  IMAD R16, R3, R2, R16 ;  /* 0x0000000203107224 */ /* 0x000fe400078e0210 */
.L_x_19:
[----:B------:R-:W-:Y:S05]  /*1540*/  BRA.U !UP1, `(.L_x_20) ;  /* 0x00000001090c7547 */ /* 0x000fea000b800000 */
[----:B------:R-:W-:Y:S01]  /*1550*/  UCGABAR_WAIT ;  /* 0x0000000000007dc7 */ /* 0x000fe20008000000 */
[----:B------:R-:W-:Y:S01]  /*1560*/  CCTL.IVALL ;  /* 0x00000000ff00798f */ /* 0x000fe20002000000 */
[----:B------:R-:W-:Y:S05]  /*1570*/  BRA `(.L_x_21) ;  /* 0x0000000000047947 */ /* 0x000fea0003800000 */
.L_x_20:
[----:B------:R-:W-:Y:S06]  /*1580*/  BAR.SYNC.DEFER_BLOCKING 0x0 ;  /* 0x0000000000007b1d */ /* 0x000fec0000010000 */
.L_x_21:
[----:B------:R-:W-:Y:S05]  /*1590*/  BRA.U UP2, `(.L_x_22) ;  /* 0x0000001d02cc7547 */ /* 0x000fea000b800000 */
[----:B------:R-:W2:Y:S01]  /*15a0*/  LDCU UR7, c[0x0][0x388] ;  /* 0x00007100ff0777ac */ /* 0x000ea20008000800 */
[----:B------:R-:W3:Y:S01]  /*15b0*/  LDC R11, c[0x0][0x370] ;  /* 0x0000dc00ff0b7b82 */ /* 0x000ee20000000800 */
[----:B------:R-:W-:Y:S01]  /*15c0*/  PLOP3.LUT P0, PT, PT, PT, UP6, 0x80, 0x8 ;  /* 0x000000000008781c */ /* 0x000fe20003f0f068 */
[----:B------:R-:W-:Y:S01]  /*15d0*/  IMAD.MOV.U32 R12, RZ, RZ, 0x1 ;  /* 0x00000001ff0c7424 */ /* 0x000fe200078e00ff */
[----:B------:R-:W4:Y:S01]  /*15e0*/  LDCU UR5, c[0x0][0x38c] ;  /* 0x00007180ff0577ac */ /* 0x000f220008000800 */
[----:B------:R-:W-:Y:S01]  /*15f0*/  ISETP.EQ.OR P4, PT, R8, RZ, P5 ;  /* 0x000000ff0800720c */ /* 0x000fe20002f82670 */
[----:B------:R-:W-:Y:S01]  /*1600*/  IMAD.MOV.U32 R10, RZ, RZ, RZ ;  /* 0x000000ffff0a7224 */ /* 0x000fe200078e00ff */
[----:B------:R-:W-:Y:S01]  /*1610*/  PLOP3.LUT P0, PT, P0, PT, PT, 0x8, 0x80 ;  /* 0x000000000080781c */ /* 0x000fe2000070e170 */
[----:B------:R-:W1:Y:S01]  /*1620*/  LDCU UR43, c[0x0][0x390] ;  /* 0x00007200ff2b77ac */ /* 0x000e620008000800 */
[----:B------:R-:W3:Y:S01]  /*1630*/  LDC R0, c[0x0][0x374] ;  /* 0x0000dd00ff007b82 */ /* 0x000ee20000000800 */
[----:B------:R-:W-:-:S02]  /*1640*/  UISETP.NE.AND UP1, UPT, UR4, URZ, UPT ;  /* 0x000000ff0400728c */ /* 0x000fc4000bf25270 */
[----:B------:R-:W-:Y:S01]  /*1650*/  USEL UR38, URZ, 0x1, UP5 ;  /* 0x00000001ff267887 */ /* 0x000fe2000a800000 */
[----:B------:R-:W1:Y:S01]  /*1660*/  LDCU.64 UR44, c[0x0][0x348] ;  /* 0x00006900ff2c77ac */ /* 0x000e620008000a00 */
[----:B--2---:R-:W-:Y:S02]  /*1670*/  UIADD3 UR7, UPT, UPT, UR7, 0x1f, URZ ;  /* 0x0000001f07077890 */ /* 0x004fe4000fffe0ff */
[----:B------:R-:W-:Y:S02]  /*1680*/  USEL UR38, UR38, 0x2, UP1 ;  /* 0x0000000226267887 */ /* 0x000fe40008800000 */
[----:B------:R-:W-:Y:S01]  /*1690*/  USHF.R.S32.HI UR6, URZ, 0x1f, UR7 ;  /* 0x0000001fff067899 */ /* 0x000fe20008011407 */
[----:B------:R-:W-:Y:S01]  /*16a0*/  UMOV UR41, URZ ;  /* 0x000000ff00297c82 */ /* 0x000fe20008000000 */
[----:B------:R-:W-:Y:S02]  /*16b0*/  UMOV UR29, URZ ;  /* 0x000000ff001d7c82 */ /* 0x000fe40008000000 */
[----:B------:R-:W-:Y:S01]  /*16c0*/  ULEA.HI UR6, UR6, UR7, URZ, 0x5 ;  /* 0x0000000706067291 */ /* 0x000fe2000f8f28ff */
[----:B------:R-:W-:-:S03]  /*16d0*/  UMOV UR40, URZ ;  /* 0x000000ff00287c82 */ /* 0x000fc60008000000 */
[----:B------:R-:W-:-:S04]  /*16e0*/  USHF.R.S32.HI UR6, URZ, 0x5, UR6 ;  /* 0x00000005ff067899 */ /* 0x000fc80008011406 */
[----:B----4-:R-:W-:-:S04]  /*16f0*/  UIMAD UR5, UR6, UR5, URZ ;  /* 0x00000005060572a4 */ /* 0x010fc8000f8e02ff */
[----:B-1----:R-:W-:-:S04]  /*1700*/  UIMAD UR43, UR5, UR43, URZ ;  /* 0x0000002b052b72a4 */ /* 0x002fc8000f8e02ff */
[----:B------:R-:W-:Y:S02]  /*1710*/  UISETP.NE.AND UP2, UPT, UR43, URZ, UPT ;  /* 0x000000ff2b00728c */ /* 0x000fe4000bf45270 */
[----:B------:R-:W-:-:S04]  /*1720*/  UISETP.LT.U32.AND UP0, UPT, UR43, 0x11, UPT ;  /* 0x000000112b00788c */ /* 0x000fc8000bf01070 */
[----:B------:R-:W-:-:S04]  /*1730*/  USEL UR42, UR43, 0x11, UP0 ;  /* 0x000000112b2a7887 */ /* 0x000fc80008000000 */
[----:B------:R-:W-:Y:S02]  /*1740*/  UIADD3 UR31, UPT, UPT, UR42, -0x1, URZ ;  /* 0xffffffff2a1f7890 */ /* 0x000fe4000fffe0ff */
[----:B------:R-:W-:Y:S02]  /*1750*/  @!UP2 UIADD3 UR31, UPT, UPT, UR42, URZ, URZ ;  /* 0x000000ff2a1fa290 */ /* 0x000fe4000fffe0ff */
[----:B------:R-:W-:Y:S02]  /*1760*/  UIADD3 UR42, UPT, UPT, UR43, -UR42, URZ ;  /* 0x8000002a2b2a7290 */ /* 0x000fe4000fffe0ff */
[----:B---3--:R-:W-:-:S12]  /*1770*/  UIADD3 UR31, UPT, UPT, UR31, 0x1, URZ ;  /* 0x000000011f1f7890 */ /* 0x008fd8000fffe0ff */
.L_x_40:
[----:B------:R-:W1:Y:S01]  /*1780*/  S2UR UR30, SR_CgaCtaId ;  /* 0x00000000001e79c3 */ /* 0x000e620000008800 */
[----:B------:R-:W-:Y:S01]  /*1790*/  UMOV UR4, 0x400 ;  /* 0x0000040000047882 */ /* 0x000fe20000000000 */
[----:B------:R-:W-:Y:S01]  /*17a0*/  SHF.L.U32 R2, R12, 0x1f, RZ ;  /* 0x0000001f0c027819 */ /* 0x000fe200000006ff */
[----:B------:R-:W-:Y:S01]  /*17b0*/  UISETP.NE.AND UP0, UPT, UR43, URZ, UPT ;  /* 0x000000ff2b00728c */ /* 0x000fe2000bf05270 */
[----:B------:R-:W-:Y:S01]  /*17c0*/  R2UR UR34, R16 ;  /* 0x00000000102272ca */ /* 0x000fe200000e0000 */
[----:B------:R-:W-:Y:S01]  /*17d0*/  IMAD.SHL.U32 R19, R19, 0x40, RZ ;  /* 0x0000004013137824 */ /* 0x000fe200078e00ff */
[----:B------:R-:W-:Y:S01]  /*17e0*/  UMOV UR39, URZ ;  /* 0x000000ff00277c82 */ /* 0x000fe20008000000 */
[----:B------:R-:W-:Y:S01]  /*17f0*/  UMOV UR37, URZ ;  /* 0x000000ff00257c82 */ /* 0x000fe20008000000 */
[----:B------:R-:W-:-:S09]  /*1800*/  UMOV UR36, URZ ;  /* 0x000000ff00247c82 */ /* 0x000fd20008000000 */
[----:B------:R-:W-:Y:S02]  /*1810*/  USHF.L.U32 UR34, UR34, 0x7, URZ ;  /* 0x0000000722227899 */ /* 0x000fe400080006ff */
[----:B-1----:R-:W-:-:S04]  /*1820*/  ULEA UR30, UR30, UR4, 0x18 ;  /* 0x000000041e1e7291 */ /* 0x002fc8000f8ec0ff */
[----:B------:R-:W-:-:S09]  /*1830*/  ULEA UR4, UR41, UR30, 0x3 ;  /* 0x0000001e29047291 */ /* 0x000fd2000f8e18ff */
[----:B----4-:R1:W2:Y:S01]  /*1840*/  SYNCS.PHASECHK.TRANS64.TRYWAIT P2, [UR4+0x88], R2 ;  /* 0x00008802ff0075a7 */ /* 0x0102a20008041104 */
[----:B---3--:R-:W-:Y:S05]  /*1850*/  BRA.U !UP0, `(.L_x_23) ;  /* 0x0000000508987547 */ /* 0x008fea000b800000 */
[----:B------:R-:W3:Y:S01]  /*1860*/  LDC.64 R8, c[0x0][0x480] ;  /* 0x00012000ff087b82 */ /* 0x000ee20000000a00 */
[----:B------:R-:W4:Y:S01]  /*1870*/  LDCU UR25, c[0x0][0x390] ;  /* 0x00007200ff1977ac */ /* 0x000f220008000800 */
[----:B------:R-:W2:Y:S06]  /*1880*/  LDCU UR26, c[0x0][0x38c] ;  /* 0x00007180ff1a77ac */ /* 0x000eac0008000800 */
[----:B------:R-:W4:Y:S01]  /*1890*/  LDC.64 R6, c[0x0][0x488] ;  /* 0x00012200ff067b82 */ /* 0x000f220000000a00 */
[----:B------:R-:W2:Y:S01]  /*18a0*/  LDCU.64 UR14, c[0x0][0x4b8] ;  /* 0x00009700ff0e77ac */ /* 0x000ea20008000a00 */
[----:B------:R-:W-:-:S02]  /*18b0*/  UIADD3 UR40, UPT, UPT, UR31, UR29, URZ ;  /* 0x0000001d1f287290 */ /* 0x000fc4000fffe0ff */
[----:B------:R-:W-:-:S04]  /*18c0*/  UIADD3 UR10, UPT, UPT, UR34, 0x40, URZ ;  /* 0x00000040220a7890 */ /* 0x000fc8000fffe0ff */
[----:B-1----:R-:W1:Y:S01]  /*18d0*/  LDC.64 R2, c[0x0][0x490] ;  /* 0x00012400ff027b82 */ /* 0x002e620000000a00 */
[----:B------:R-:W-:Y:S01]  /*18e0*/  UMOV UR39, URZ ;  /* 0x000000ff00277c82 */ /* 0x000fe20008000000 */
[----:B------:R-:W-:Y:S01]  /*18f0*/  UMOV UR27, UR41 ;  /* 0x00000029001b7c82 */ /* 0x000fe20008000000 */
[----:B------:R-:W-:Y:S01]  /*1900*/  UMOV UR36, URZ ;  /* 0x000000ff00247c82 */ /* 0x000fe20008000000 */
[----:B------:R-:W-:Y:S01]  /*1910*/  UMOV UR37, URZ ;  /* 0x000000ff00257c82 */ /* 0x000fe20008000000 */
[----:B---3--:R-:W-:Y:S01]  /*1920*/  IMAD.HI.U32 R9, R19, R9, RZ ;  /* 0x0000000913097227 */ /* 0x008fe200078e00ff */
[----:B------:R-:W-:Y:S02]  /*1930*/  ISETP.NE.AND P1, PT, R8, 0x1, PT ;  /* 0x000000010800780c */ /* 0x000fe40003f25270 */
[----:B------:R-:W3:Y:S02]  /*1940*/  LDC.64 R4, c[0x0][0x4b0] ;  /* 0x00012c00ff047b82 */ /* 0x000ee40000000a00 */
[----:B----4-:R-:W-:-:S04]  /*1950*/  SHF.R.U32.HI R6, RZ, R6, R9 ;  /* 0x00000006ff067219 */ /* 0x010fc80000011609 */
[----:B------:R-:W-:Y:S02]  /*1960*/  SEL R6, R19, R6, !P1 ;  /* 0x0000000613067207 */ /* 0x000fe40004800000 */
[----:B------:R-:W-:Y:S02]  /*1970*/  ISETP.NE.AND P1, PT, R7, 0x1, PT ;  /* 0x000000010700780c */ /* 0x000fe40003f25270 */
[C---:B------:R-:W-:Y:S01]  /*1980*/  R2UR UR4, R6.reuse ;  /* 0x00000000060472ca */ /* 0x040fe200000e0000 */
[----:B-1----:R-:W-:-:S04]  /*1990*/  IMAD.HI.U32 R2, R6, R2, RZ ;  /* 0x0000000206027227 */ /* 0x002fc800078e00ff */
[----:B------:R-:W-:Y:S01]  /*19a0*/  IMAD.MOV R14, RZ, RZ, -R6 ;  /* 0x000000ffff0e7224 */ /* 0x000fe200078e0a06 */
[----:B------:R-:W-:-:S03]  /*19b0*/  SHF.R.U32.HI R2, RZ, R3, R2 ;  /* 0x00000003ff027219 */ /* 0x000fc60000011602 */
[----:B------:R-:W-:Y:S01]  /*19c0*/  IMAD R14, R8, R14, R19 ;  /* 0x0000000e080e7224 */ /* 0x000fe200078e0213 */
[----:B------:R-:W-:Y:S01]  /*19d0*/  R2UR UR21, R2 ;  /* 0x00000000021572ca */ /* 0x000fe200000e0000 */
[----:B------:R-:W-:Y:S01]  /*19e0*/  VOTEU.ANY UP0, P1 ;  /* 0x0000000000ff7886 */ /* 0x000fe20000800100 */
[----:B------:R-:W1:Y:S01]  /*19f0*/  LDC.64 R2, c[0x0][0x4d0] ;  /* 0x00013400ff027b82 */ /* 0x000e620000000a00 */
[----:B---3--:R-:W-:Y:S02]  /*1a00*/  R2UR UR8, R4 ;  /* 0x00000000040872ca */ /* 0x008fe400000e0000 */
[----:B------:R-:W-:Y:S02]  /*1a10*/  R2UR UR9, R14 ;  /* 0x000000000e0972ca */ /* 0x000fe400000e0000 */
[----:B------:R-:W-:-:S06]  /*1a20*/  R2UR UR6, R5 ;  /* 0x00000000050672ca */ /* 0x000fcc00000e0000 */
[----:B------:R-:W-:Y:S01]  /*1a30*/  USEL UR21, UR4, UR21, !UP0 ;  /* 0x0000001504157287 */ /* 0x000fe2000c000000 */
[----:B------:R-:W3:Y:S05]  /*1a40*/  LDCU.64 UR4, c[0x0][0x4d8] ;  /* 0x00009b00ff0477ac */ /* 0x000eea0008000a00 */
[----:B------:R-:W-:-:S04]  /*1a50*/  IMAD R9, RZ, RZ, -UR21 ;  /* 0x80000015ff097e24 */ /* 0x000fc8000f8e02ff */
[----:B------:R-:W-:Y:S01]  /*1a60*/  IMAD R9, R7, R9, R6 ;  /* 0x0000000907097224 */ /* 0x000fe200078e0206 */
[----:B-1----:R-:W-:-:S04]  /*1a70*/  R2UR UR19, R2 ;  /* 0x00000000021372ca */ /* 0x002fc800000e0000 */
[----:B------:R-:W-:Y:S02]  /*1a80*/  R2UR UR7, R9 ;  /* 0x00000000090772ca */ /* 0x000fe400000e0000 */
[----:B------:R-:W-:-:S07]  /*1a90*/  R2UR UR20, R3 ;  /* 0x00000000031472ca */ /* 0x000fce00000e0000 */
[----:B------:R-:W-:-:S06]  /*1aa0*/  UIMAD UR19, UR9, UR8, UR19 ;  /* 0x00000008091372a4 */ /* 0x000fcc000f8e0213 */
[----:B--23--:R-:W-:-:S12]  /*1ab0*/  UIMAD UR20, UR7, UR6, UR20 ;  /* 0x00000006071472a4 */ /* 0x00cfd8000f8e0214 */
.L_x_29:
[----:B--2---:R-:W-:Y:S01]  /*1ac0*/  @!P5 MOV R3, 0x3000 ;  /* 0x000030000003d802 */ /* 0x004fe20000000f00 */
[----:B------:R-:W-:Y:S01]  /*1ad0*/  ULEA UR17, UR27, UR30, 0x3 ;  /* 0x0000001e1b117291 */ /* 0x000fe2000f8e18ff */
[----:B----4-:R-:W-:Y:S11]  /*1ae0*/  @P2 BRA `(.L_x_24) ;  /* 0x00000000000c2947 */ /* 0x010ff60003800000 */
[----:B------:R-:W-:Y:S04]  /*1af0*/  SHF.L.U32 R5, R12, 0x1f, RZ ;  /* 0x0000001f0c057819 */ /* 0x000fe800000006ff */
[----:B------:R-:W1:Y:S02]  /*1b00*/  SYNCS.PHASECHK.TRANS64.TRYWAIT P1, [UR17+0x88], R5 ;  /* 0x00008805ff0075a7 */ /* 0x000e640008021111 */
[----:B-1----:R-:W-:Y:S05]  /*1b10*/  @!P1 BRA `(.L_x_25) ;  /* 0x0000007000109947 */ /* 0x002fea0003800000 */
.L_x_24:
[----:B------:R2:W-:Y:S01]  /*1b20*/  @!P5 SYNCS.ARRIVE.TRANS64 RZ, [UR17], R3 ;  /* 0x00000003ffffd9a7 */ /* 0x0005e20008000011 */
[----:B------:R-:W-:Y:S04]  /*1b30*/  ULOP3.LUT UR6, UR38, 0x2, URZ, 0xfc, !UPT ;  /* 0x0000000226067892 */ /* 0x000fe8000f8efcff */
[----:B------:R-:W-:Y:S09]  /*1b40*/  UISETP.NE.AND UP0, UPT, UR6, 0x2, UPT ;  /* 0x000000020600788c */ /* 0x000ff2000bf05270 */
[----:B------:R-:W-:Y:S05]  /*1b50*/  BRA.U UP0, `(.L_x_26) ;  /* 0x0000000100047547 */ /* 0x000fea000b800000 */
[----:B------:R-:W-:Y:S05]  /*1b60*/  BPT.TRAP 0x1 ;  /* 0x000000040000795c */ /* 0x000fea0000300000 */
.L_x_26:
[----:B------:R-:W-:Y:S04]  /*1b70*/  BSSY.RECONVERGENT B0, `(.L_x_27) ;  /* 0x0000003000007945 */ /* 0x000fe80003800200 */
[----:B------:R-:W-:Y:S05]  /*1b80*/  @P4 BRA `(.L_x_28) ;  /* 0x0000000000044947 */ /* 0x000fea0003800000 */
[----:B------:R-:W-:Y:S05]  /*1b90*/  BPT.TRAP 0x1 ;  /* 0x000000040000795c */ /* 0x000fea0000300000 */
.L_x_28:
[----:B------:R-:W-:Y:S05]  /*1ba0*/  BSYNC.RECONVERGENT B0 ;  /* 0x0000000000007941 */ /* 0x000fea0003800200 */
.L_x_27:
[----:B------:R-:W-:Y:S02]  /*1bb0*/  UIADD3 UR41, UPT, UPT, UR27, 0x1, URZ ;  /* 0x000000011b297890 */ /* 0x000fe4000fffe0ff */
[----:B------:R-:W-:Y:S02]  /*1bc0*/  UIMAD UR7, UR36, UR14, UR4 ;  /* 0x0000000e240772a4 */ /* 0x000fe4000f8e0204 */
[----:B------:R-:W-:Y:S02]  /*1bd0*/  UISETP.NE.AND UP0, UPT, UR41, 0x11, UPT ;  /* 0x000000112900788c */ /* 0x000fe4000bf05270 */
[----:B------:R-:W-:Y:S02]  /*1be0*/  UIMAD UR6, UR37, UR15, UR5 ;  /* 0x0000000f250672a4 */ /* 0x000fe4000f8e0205 */
[----:B------:R-:W-:Y:S02]  /*1bf0*/  USEL UR9, URZ, 0x1, UP0 ;  /* 0x00000001ff097887 */ /* 0x000fe40008000000 */
[----:B------:R-:W-:Y:S02]  /*1c00*/  USEL UR41, UR41, URZ, UP0 ;  /* 0x000000ff29297287 */ /* 0x000fe40008000000 */
[----:B------:R-:W-:Y:S02]  /*1c10*/  USHF.L.U32 UR16, UR27, 0xc, URZ ;  /* 0x0000000c1b107899 */ /* 0x000fe400080006ff */
[----:B------:R-:W-:Y:S01]  /*1c20*/  ULEA UR8, UR41, UR30, 0x3 ;  /* 0x0000001e29087291 */ /* 0x000fe2000f8e18ff */
[----:B------:R-:W-:Y:S01]  /*1c30*/  LOP3.LUT R12, R12, UR9, RZ, 0x3c, !PT ;  /* 0x000000090c0c7c12 */ /* 0x000fe2000f8e3cff */
[----:B------:R-:W-:Y:S02]  /*1c40*/  UIADD3 UR52, UP1, UPT, UR44, 0x80, URZ ;  /* 0x000000802c347890 */ /* 0x000fe4000ff3e0ff */
[----:B------:R-:W-:Y:S01]  /*1c50*/  UPRMT UR48, UR7, 0x40, UR6 ;  /* 0x0000004007307896 */ /* 0x000fe20008000006 */
[----:B-1----:R-:W-:Y:S01]  /*1c60*/  SHF.L.U32 R2, R12, 0x1f, RZ ;  /* 0x0000001f0c027819 */ /* 0x002fe200000006ff */
[----:B------:R-:W-:Y:S02]  /*1c70*/  USHF.L.U32 UR18, UR39, 0x5, URZ ;  /* 0x0000000527127899 */ /* 0x000fe400080006ff */
[----:B------:R-:W-:Y:S01]  /*1c80*/  UIADD3.X UR53, UPT, UPT, URZ, UR45, URZ, UP1, !UPT ;  /* 0x0000002dff357290 */ /* 0x000fe20008ffe4ff */
[----:B------:R3:W4:Y:S01]  /*1c90*/  SYNCS.PHASECHK.TRANS64.TRYWAIT P2, [UR8+0x88], R2 ;  /* 0x00008802ff0075a7 */ /* 0x0007220008041108 */
[----:B------:R-:W-:Y:S02]  /*1ca0*/  ULOP3.LUT UR8, UR16, UR23, URZ, 0xfc, !UPT ;  /* 0x0000001710087292 */ /* 0x000fe4000f8efcff */
[----:B------:R-:W-:Y:S02]  /*1cb0*/  UIADD3 UR16, UPT, UPT, UR30, 0x4400, UR16 ;  /* 0x000044001e107890 */ /* 0x000fe4000fffe010 */
[----:B------:R-:W-:Y:S02]  /*1cc0*/  UPRMT UR49, UR48, 0x5410, URZ ;  /* 0x0000541030317896 */ /* 0x000fe400080000ff */
[----:B------:R-:W-:Y:S02]  /*1cd0*/  UIADD3 UR50, UP0, UPT, UR44, 0x180, URZ ;  /* 0x000001802c327890 */ /* 0x000fe4000ff1e0ff */
[----:B------:R-:W-:Y:S02]  /*1ce0*/  ULEA UR8, UR8, UR30, 0x1 ;  /* 0x0000001e08087291 */ /* 0x000fe4000f8e08ff */
[----:B------:R-:W-:Y:S02]  /*1cf0*/  UIADD3.X UR51, UPT, UPT, URZ, UR45, URZ, UP0, !UPT ;  /* 0x0000002dff337290 */ /* 0x000fe400087fe4ff */
[----:B------:R-:W-:Y:S01]  /*1d00*/  ULOP3.LUT UR35, UR22, UR18, URZ, 0xfc, !UPT ;  /* 0x0000001216237292 */ /* 0x000fe2000f8efcff */
[----:B------:R-:W-:Y:S01]  /*1d10*/  UTMALDG.4D.IM2COL [UR16], [UR52], UR49 ;  /* 0x00000010340073b4 */ /* 0x000fe20008058031 */
[----:B------:R-:W-:Y:S02]  /*1d20*/  UIADD3 UR32, UPT, UPT, UR8, 0x15400, URZ ;  /* 0x0001540008207890 */ /* 0x000fe4000fffe0ff */
[----:B------:R-:W-:Y:S02]  /*1d30*/  UIADD3 UR28, UPT, UPT, UR36, 0x1, URZ ;  /* 0x00000001241c7890 */ /* 0x000fe4000fffe0ff */
[----:B------:R-:W-:Y:S02]  /*1d40*/  UIADD3 UR8, UPT, UPT, UR8, 0x16400, URZ ;  /* 0x0001640008087890 */ /* 0x000fe4000fffe0ff */
[----:B------:R-:W-:Y:S02]  /*1d50*/  UISETP.NE.AND UP2, UPT, UR28, UR26, UPT ;  /* 0x0000001a1c00728c */ /* 0x000fe4000bf45270 */
[----:B------:R-:W-:Y:S02]  /*1d60*/  UIADD3 UR27, UPT, UPT, UR37, 0x1, URZ ;  /* 0x00000001251b7890 */ /* 0x000fe4000fffe0ff */
[----:B------:R-:W-:Y:S02]  /*1d70*/  UIADD3 UR29, UPT, UPT, UR29, 0x1, URZ ;  /* 0x000000011d1d7890 */ /* 0x000fe4000fffe0ff */
[----:B------:R-:W-:Y:S01]  /*1d80*/  UIADD3 UR48, UPT, UPT, UR39, 0x1, URZ ;  /* 0x0000000127307890 */ /* 0x000fe2000fffe0ff */
[----:B------:R-:W-:Y:S01]  /*1d90*/  UMOV UR24, 0x30000 ;  /* 0x0003000000187882 */ /* 0x000fe20000000000 */
[----:B------:R-:W-:Y:S01]  /*1da0*/  UMOV UR46, 0x0 ;  /* 0x00000000002e7882 */ /* 0x000fe20000000000 */
[----:B------:R-:W-:Y:S02]  /*1db0*/  UMOV UR47, 0x10000000 ;  /* 0x10000000002f7882 */ /* 0x000fe40000000000 */
[----:B------:R-:W-:Y:S01]  /*1dc0*/  @UP2 UIADD3 UR27, UPT, UPT, UR37, URZ, URZ ;  /* 0x000000ff251b2290 */ /* 0x000fe2000fffe0ff */
[----:B------:R-:W-:Y:S01]  /*1dd0*/  UMOV UR33, UR17 ;  /* 0x0000001100217c82 */ /* 0x000fe20008000000 */
[----:B------:R-:W-:Y:S01]  /*1de0*/  UMOV UR12, UR36 ;  /* 0x00000024000c7c82 */ /* 0x000fe20008000000 */
[----:B------:R1:W-:Y:S01]  /*1df0*/  UTMALDG.4D.MULTICAST [UR32], [UR50], UR24, desc[UR46] ;  /* 0x00002e20320073b4 */ /* 0x0003e20008019818 */
[----:B------:R-:W-:Y:S01]  /*1e00*/  UISETP.NE.AND UP0, UPT, UR27, UR25, UPT ;  /* 0x000000191b00728c */ /* 0x000fe2000bf05270 */
[----:B------:R-:W-:Y:S01]  /*1e10*/  UMOV UR13, UR37 ;  /* 0x00000025000d7c82 */ /* 0x000fe20008000000 */
[----:B------:R-:W-:Y:S01]  /*1e20*/  UMOV UR9, UR17 ;  /* 0x0000001100097c82 */ /* 0x000fe20008000000 */
[----:B------:R-:W-:Y:S02]  /*1e30*/  UMOV UR11, UR35 ;  /* 0x00000023000b7c82 */ /* 0x000fe40008000000 */
[----:B------:R3:W-:Y:S06]  /*1e40*/  UTMALDG.4D.MULTICAST [UR8], [UR50], UR24, desc[UR46] ;  /* 0x00002e08320073b4 */ /* 0x0007ec0008019818 */
[----:B------:R-:W-:Y:S07]  /*1e50*/  @UP0 UIADD3 UR48, UPT, UPT, UR39, URZ, URZ ;  /* 0x000000ff27300290 */ /* 0x000fee000fffe0ff */
[----:B------:R-:W-:Y:S01]  /*1e60*/  UMOV UR39, UR48 ;  /* 0x0000003000277c82 */ /* 0x000fe20008000000 */
[----:B-1----:R-:W-:Y:S02]  /*1e70*/  USEL UR37, UR27, URZ, UP0 ;  /* 0x000000ff1b257287 */ /* 0x002fe40008000000 */
[----:B------:R-:W-:Y:S02]  /*1e80*/  UISETP.NE.AND UP0, UPT, UR29, UR40, UPT ;  /* 0x000000281d00728c */ /* 0x000fe4000bf05270 */
[----:B------:R-:W-:Y:S01]  /*1e90*/  USEL UR36, UR28, URZ, UP2 ;  /* 0x000000ff1c247287 */ /* 0x000fe20009000000 */
[----:B------:R-:W-:Y:S06]  /*1ea0*/  UMOV UR27, UR41 ;  /* 0x00000029001b7c82 */ /* 0x000fec0008000000 */
[----:B---3--:R-:W-:Y:S05]  /*1eb0*/  BRA.U UP0, `(.L_x_29) ;  /* 0xfffffffd00007547 */ /* 0x008fea000b83ffff */
.L_x_23:
[----:B------:R-:W-:Y:S01]  /*1ec0*/  ULEA UR4, UR41, UR30, 0x3 ;  /* 0x0000001e29047291 */ /* 0x000fe2000f8e18ff */
[----:B-1----:R-:W-:Y:S01]  /*1ed0*/  SHF.L.U32 R2, R12, 0x1f, RZ ;  /* 0x0000001f0c027819 */ /* 0x002fe200000006ff */
[----:B------:R-:W-:Y:S01]  /*1ee0*/  @!P0 SYNCS.ARRIVE.TRANS64.A1T0 RZ, [UR30+0x158], RZ ;  /* 0x000158ffffff89a7 */ /* 0x000fe2000810001e */
[----:B------:R-:W-:-:S06]  /*1ef0*/  UISETP.GE.AND UP0, UPT, UR42, 0x1, UPT ;  /* 0x000000012a00788c */ /* 0x000fcc000bf06270 */
[----:B------:R1:W3:Y:S03]  /*1f00*/  SYNCS.PHASECHK.TRANS64.TRYWAIT P1, [UR4+0x88], R2 ;  /* 0x00008802ff0075a7 */ /* 0x0002e60008021104 */
[----:B------:R-:W-:Y:S05]  /*1f10*/  BRA.U !UP0, `(.L_x_30) ;  /* 0x0000000508a07547 */ /* 0x000fea000b800000 */
[----:B------:R-:W4:Y:S01]  /*1f20*/  LDC.64 R8, c[0x0][0x480] ;  /* 0x00012000ff087b82 */ /* 0x000f220000000a00 */
[----:B------:R-:W3:Y:S01]  /*1f30*/  LDCU UR35, c[0x0][0x390] ;  /* 0x00007200ff2377ac */ /* 0x000ee20008000800 */
[----:B------:R-:W3:Y:S06]  /*1f40*/  LDCU UR46, c[0x0][0x38c] ;  /* 0x00007180ff2e77ac */ /* 0x000eec0008000800 */
[----:B------:R-:W4:Y:S01]  /*1f50*/  LDC.64 R6, c[0x0][0x488] ;  /* 0x00012200ff067b82 */ /* 0x000f220000000a00 */
[----:B------:R-:W3:Y:S01]  /*1f60*/  LDCU.64 UR14, c[0x0][0x4b8] ;  /* 0x00009700ff0e77ac */ /* 0x000ee20008000a00 */
[----:B------:R-:W-:-:S02]  /*1f70*/  UIADD3 UR40, UPT, UPT, UR42, UR40, URZ ;  /* 0x000000282a287290 */ /* 0x000fc4000fffe0ff */
[----:B------:R-:W-:-:S04]  /*1f80*/  UIADD3 UR10, UPT, UPT, UR34, 0x40, URZ ;  /* 0x00000040220a7890 */ /* 0x000fc8000fffe0ff */
[----:B-12---:R-:W1:Y:S01]  /*1f90*/  LDC.64 R2, c[0x0][0x490] ;  /* 0x00012400ff027b82 */ /* 0x006e620000000a00 */
[----:B------:R-:W-:Y:S01]  /*1fa0*/  UMOV UR49, UR42 ;  /* 0x0000002a00317c82 */ /* 0x000fe20008000000 */
[----:B------:R-:W-:Y:S01]  /*1fb0*/  UMOV UR24, UR41 ;  /* 0x0000002900187c82 */ /* 0x000fe20008000000 */
[----:B----4-:R-:W-:Y:S01]  /*1fc0*/  IMAD.HI.U32 R9, R19, R9, RZ ;  /* 0x0000000913097227 */ /* 0x010fe200078e00ff */
[----:B------:R-:W-:-:S04]  /*1fd0*/  ISETP.NE.AND P0, PT, R8, 0x1, PT ;  /* 0x000000010800780c */ /* 0x000fc80003f05270 */
[----:B------:R-:W2:Y:S01]  /*1fe0*/  LDC.64 R4, c[0x0][0x4b0] ;  /* 0x00012c00ff047b82 */ /* 0x000ea20000000a00 */
[----:B------:R-:W-:-:S04]  /*1ff0*/  SHF.R.U32.HI R6, RZ, R6, R9 ;  /* 0x00000006ff067219 */ /* 0x000fc80000011609 */
        /* <DEDUP_REMOVED lines=10> */
[----:B--2---:R-:W-:Y:S02]  /*20a0*/  R2UR UR8, R4 ;  /* 0x00000000040872ca */ /* 0x004fe400000e0000 */
[----:B------:R-:W-:Y:S02]  /*20b0*/  R2UR UR9, R9 ;  /* 0x00000000090972ca */ /* 0x000fe400000e0000 */
[----:B------:R-:W-:-:S06]  /*20c0*/  R2UR UR6, R5 ;  /* 0x00000000050672ca */ /* 0x000fcc00000e0000 */
[----:B------:R-:W-:Y:S01]  /*20d0*/  USEL UR29, UR4, UR29, !UP0 ;  /* 0x0000001d041d7287 */ /* 0x000fe2000c000000 */
[----:B------:R-:W2:Y:S05]  /*20e0*/  LDCU.64 UR4, c[0x0][0x4d8] ;  /* 0x00009b00ff0477ac */ /* 0x000eaa0008000a00 */
[----:B------:R-:W-:-:S04]  /*20f0*/  IMAD R14, RZ, RZ, -UR29 ;  /* 0x8000001dff0e7e24 */ /* 0x000fc8000f8e02ff */
[----:B------:R-:W-:Y:S01]  /*2100*/  IMAD R14, R7, R14, R6 ;  /* 0x0000000e070e7224 */ /* 0x000fe200078e0206 */
[----:B-1----:R-:W-:-:S04]  /*2110*/  R2UR UR27, R2 ;  /* 0x00000000021b72ca */ /* 0x002fc800000e0000 */
[----:B------:R-:W-:Y:S02]  /*2120*/  R2UR UR7, R14 ;  /* 0x000000000e0772ca */ /* 0x000fe400000e0000 */
[----:B------:R-:W-:-:S07]  /*2130*/  R2UR UR28, R3 ;  /* 0x00000000031c72ca */ /* 0x000fce00000e0000 */
[----:B------:R-:W-:-:S06]  /*2140*/  UIMAD UR27, UR9, UR8, UR27 ;  /* 0x00000008091b72a4 */ /* 0x000fcc000f8e021b */
[----:B--23--:R-:W-:-:S12]  /*2150*/  UIMAD UR28, UR7, UR6, UR28 ;  /* 0x00000006071c72a4 */ /* 0x00cfd8000f8e021c */
.L_x_36:
[----:B--2---:R-:W-:Y:S01]  /*2160*/  @!P5 MOV R3, 0x3000 ;  /* 0x000030000003d802 */ /* 0x004fe20000000f00 */
[----:B------:R-:W-:Y:S01]  /*2170*/  ULEA UR25, UR24, UR30, 0x3 ;  /* 0x0000001e18197291 */ /* 0x000fe2000f8e18ff */
[----:B---3--:R-:W-:Y:S11]  /*2180*/  @P1 BRA `(.L_x_31) ;  /* 0x00000000000c1947 */ /* 0x008ff60003800000 */
[----:B------:R-:W-:Y:S04]  /*2190*/  SHF.L.U32 R5, R12, 0x1f, RZ ;  /* 0x0000001f0c057819 */ /* 0x000fe800000006ff */
[----:B------:R-:W1:Y:S02]  /*21a0*/  SYNCS.PHASECHK.TRANS64.TRYWAIT P0, [UR25+0x88], R5 ;  /* 0x00008805ff0075a7 */ /* 0x000e640008001119 */
[----:B-1----:R-:W-:Y:S05]  /*21b0*/  @!P0 BRA `(.L_x_32) ;  /* 0x0000006800808947 */ /* 0x002fea0003800000 */
.L_x_31:
[----:B------:R2:W-:Y:S01]  /*21c0*/  @!P5 SYNCS.ARRIVE.TRANS64 RZ, [UR25], R3 ;  /* 0x00000003ffffd9a7 */ /* 0x0005e20008000019 */
[----:B------:R-:W-:Y:S04]  /*21d0*/  ULOP3.LUT UR6, UR38, 0x2, URZ, 0xfc, !UPT ;  /* 0x0000000226067892 */ /* 0x000fe8000f8efcff */
[----:B------:R-:W-:Y:S09]  /*21e0*/  UISETP.NE.AND UP0, UPT, UR6, 0x2, UPT ;  /* 0x000000020600788c */ /* 0x000ff2000bf05270 */
[----:B------:R-:W-:Y:S05]  /*21f0*/  BRA.U UP0, `(.L_x_33) ;  /* 0x0000000100047547 */ /* 0x000fea000b800000 */
[----:B------:R-:W-:Y:S05]  /*2200*/  BPT.TRAP 0x1 ;  /* 0x000000040000795c */ /* 0x000fea0000300000 */
.L_x_33:
[----:B------:R-:W-:Y:S04]  /*2210*/  BSSY.RECONVERGENT B0, `(.L_x_34) ;  /* 0x0000003000007945 */ /* 0x000fe80003800200 */
[----:B------:R-:W-:Y:S05]  /*2220*/  @P4 BRA `(.L_x_35) ;  /* 0x0000000000044947 */ /* 0x000fea0003800000 */
[----:B------:R-:W-:Y:S05]  /*2230*/  BPT.TRAP 0x1 ;  /* 0x000000040000795c */ /* 0x000fea0000300000 */
.L_x_35:
[----:B------:R-:W-:Y:S05]  /*2240*/  BSYNC.RECONVERGENT B0 ;  /* 0x0000000000007941 */ /* 0x000fea0003800200 */
.L_x_34:
        /* <DEDUP_REMOVED lines=14> */
[----:B------:R1:W3:Y:S01]  /*2330*/  SYNCS.PHASECHK.TRANS64.TRYWAIT P1, [UR8+0x88], R2 ;  /* 0x00008802ff0075a7 */ /* 0x0002e20008021108 */
[----:B------:R-:W-:Y:S02]  /*2340*/  ULOP3.LUT UR8, UR24, UR23, URZ, 0xfc, !UPT ;  /* 0x0000001718087292 */ /* 0x000fe4000f8efcff */
[----:B------:R-:W-:Y:S02]  /*2350*/  UIADD3 UR24, UPT, UPT, UR30, 0x4400, UR24 ;  /* 0x000044001e187890 */ /* 0x000fe4000fffe018 */
[----:B------:R-:W-:Y:S02]  /*2360*/  UPRMT UR55, UR54, 0x5410, URZ ;  /* 0x0000541036377896 */ /* 0x000fe400080000ff */
[----:B------:R-:W-:Y:S02]  /*2370*/  UIADD3 UR48, UPT, UPT, UR36, 0x1, URZ ;  /* 0x0000000124307890 */ /* 0x000fe4000fffe0ff */
[----:B------:R-:W-:Y:S02]  /*2380*/  UIADD3 UR52, UP0, UPT, UR44, 0x180, URZ ;  /* 0x000001802c347890 */ /* 0x000fe4000ff1e0ff */
[----:B------:R-:W-:Y:S02]  /*2390*/  ULEA UR8, UR8, UR30, 0x1 ;  /* 0x0000001e08087291 */ /* 0x000fe4000f8e08ff */
[----:B------:R-:W-:Y:S01]  /*23a0*/  UISETP.NE.AND UP1, UPT, UR48, UR46, UPT ;  /* 0x0000002e3000728c */ /* 0x000fe2000bf25270 */
[----:B------:R4:W-:Y:S01]  /*23b0*/  UTMALDG.4D.IM2COL [UR24], [UR56], UR55 ;  /* 0x00000018380073b4 */ /* 0x0009e20008058037 */
[----:B------:R-:W-:Y:S02]  /*23c0*/  UIADD3.X UR53, UPT, UPT, URZ, UR45, URZ, UP0, !UPT ;  /* 0x0000002dff357290 */ /* 0x000fe400087fe4ff */
[----:B------:R-:W-:Y:S02]  /*23d0*/  ULOP3.LUT UR19, UR22, UR26, URZ, 0xfc, !UPT ;  /* 0x0000001a16137292 */ /* 0x000fe4000f8efcff */
[----:B------:R-:W-:Y:S02]  /*23e0*/  UIADD3 UR16, UPT, UPT, UR8, 0x15400, URZ ;  /* 0x0001540008107890 */ /* 0x000fe4000fffe0ff */
[----:B------:R-:W-:Y:S02]  /*23f0*/  UIADD3 UR8, UPT, UPT, UR8, 0x16400, URZ ;  /* 0x0001640008087890 */ /* 0x000fe4000fffe0ff */
[----:B------:R-:W-:Y:S02]  /*2400*/  UIADD3 UR47, UPT, UPT, UR37, 0x1, URZ ;  /* 0x00000001252f7890 */ /* 0x000fe4000fffe0ff */
[----:B------:R-:W-:Y:S02]  /*2410*/  @UP1 UIADD3 UR47, UPT, UPT, UR37, URZ, URZ ;  /* 0x000000ff252f1290 */ /* 0x000fe4000fffe0ff */
[----:B------:R-:W-:Y:S02]  /*2420*/  UIADD3 UR54, UPT, UPT, UR39, 0x1, URZ ;  /* 0x0000000127367890 */ /* 0x000fe4000fffe0ff */
[----:B------:R-:W-:Y:S02]  /*2430*/  UISETP.NE.AND UP0, UPT, UR47, UR35, UPT ;  /* 0x000000232f00728c */ /* 0x000fe4000bf05270 */
[----:B------:R-:W-:Y:S01]  /*2440*/  UIADD3 UR58, UPT, UPT, UR49, -0x1, URZ ;  /* 0xffffffff313a7890 */ /* 0x000fe2000fffe0ff */
[----:B------:R-:W-:Y:S01]  /*2450*/  UMOV UR33, 0x30000 ;  /* 0x0003000000217882 */ /* 0x000fe20000000000 */
[----:B------:R-:W-:Y:S01]  /*2460*/  UMOV UR50, 0x0 ;  /* 0x0000000000327882 */ /* 0x000fe20000000000 */
[----:B------:R-:W-:Y:S01]  /*2470*/  UMOV UR51, 0x10000000 ;  /* 0x1000000000337882 */ /* 0x000fe20000000000 */
[----:B------:R-:W-:Y:S01]  /*2480*/  UMOV UR17, UR25 ;  /* 0x0000001900117c82 */ /* 0x000fe20008000000 */
[----:B------:R-:W-:Y:S01]  /*2490*/  UMOV UR18, UR34 ;  /* 0x0000002200127c82 */ /* 0x000fe20008000000 */
[----:B------:R-:W-:Y:S01]  /*24a0*/  UMOV UR20, UR36 ;  /* 0x0000002400147c82 */ /* 0x000fe20008000000 */
[----:B------:R-:W-:Y:S01]  /*24b0*/  UMOV UR21, UR37 ;  /* 0x0000002500157c82 */ /* 0x000fe20008000000 */
[----:B------:R-:W-:Y:S01]  /*24c0*/  UMOV UR12, UR36 ;  /* 0x00000024000c7c82 */ /* 0x000fe20008000000 */
[----:B------:R1:W-:Y:S01]  /*24d0*/  UTMALDG.4D.MULTICAST [UR16], [UR52], UR33, desc[UR50] ;  /* 0x00003210340073b4 */ /* 0x0003e20008019821 */
[----:B------:R-:W-:Y:S02]  /*24e0*/  @UP0 UIADD3 UR54, UPT, UPT, UR39, URZ, URZ ;  /* 0x000000ff27360290 */ /* 0x000fe4000fffe0ff */
[----:B------:R-:W-:Y:S01]  /*24f0*/  USEL UR36, UR48, URZ, UP1 ;  /* 0x000000ff30247287 */ /* 0x000fe20008800000 */
[----:B------:R-:W-:Y:S01]  /*2500*/  UMOV UR13, UR37 ;  /* 0x00000025000d7c82 */ /* 0x000fe20008000000 */
[----:B------:R-:W-:Y:S01]  /*2510*/  USEL UR37, UR47, URZ, UP0 ;  /* 0x000000ff2f257287 */ /* 0x000fe20008000000 */
[----:B------:R-:W-:Y:S01]  /*2520*/  UMOV UR9, UR25 ;  /* 0x0000001900097c82 */ /* 0x000fe20008000000 */
[----:B------:R-:W-:Y:S01]  /*2530*/  UMOV UR11, UR19 ;  /* 0x00000013000b7c82 */ /* 0x000fe20008000000 */
[----:B------:R-:W-:Y:S01]  /*2540*/  UISETP.GT.U32.AND UP0, UPT, UR49, 0x1, UPT ;  /* 0x000000013100788c */ /* 0x000fe2000bf04070 */
[----:B------:R1:W-:Y:S01]  /*2550*/  UTMALDG.4D.MULTICAST [UR8], [UR52], UR33, desc[UR50] ;  /* 0x00003208340073b4 */ /* 0x0003e20008019821 */
[----:B----4-:R-:W-:Y:S01]  /*2560*/  UMOV UR24, UR41 ;  /* 0x0000002900187c82 */ /* 0x010fe20008000000 */
[----:B------:R-:W-:Y:S01]  /*2570*/  UMOV UR49, UR58 ;  /* 0x0000003a00317c82 */ /* 0x000fe20008000000 */
[----:B------:R-:W-:Y:S05]  /*2580*/  UMOV UR39, UR54 ;  /* 0x0000003600277c82 */ /* 0x000fea0008000000 */
[----:B-1----:R-:W-:Y:S05]  /*2590*/  BRA.U UP0, `(.L_x_36) ;  /* 0xfffffff900f07547 */ /* 0x002fea000b83ffff */
.L_x_30:
[----:B--2---:R-:W-:Y:S01]  /*25a0*/  SHF.L.U32 R3, R10, 0x1f, RZ ;  /* 0x0000001f0a037819 */ /* 0x004fe200000006ff */
[----:B------:R-:W-:-:S03]  /*25b0*/  NOP ;  /* 0x0000000000007918 */ /* 0x000fc60000000000 */
[----:B------:R-:W2:Y:S02]  /*25c0*/  SYNCS.PHASECHK.TRANS64.TRYWAIT P0, [UR30+0x160], R3 ;  /* 0x00016003ff0075a7 */ /* 0x000ea4000800111e */
[----:B--2---:R-:W-:Y:S05]  /*25d0*/  @!P0 BRA `(.L_x_37) ;  /* 0x0000006400908947 */ /* 0x004fea0003800000 */
.L_x_147:
[----:B------:R-:W2:Y:S01]  /*25e0*/  LDS.128 R4, [UR30+0x1a0] ;  /* 0x0001a01eff047984 */ /* 0x000ea20008000c00 */
[----:B------:R-:W-:Y:S01]  /*25f0*/  UIADD3 UR4, UPT, UPT, UR30, 0x168, URZ ;  /* 0x000001681e047890 */ /* 0x000fe2000fffe0ff */
[----:B------:R-:W-:Y:S01]  /*2600*/  ISETP.GE.AND P0, PT, R26, 0x1, PT ;  /* 0x000000011a00780c */ /* 0x000fe20003f06270 */
[----:B------:R-:W-:Y:S01]  /*2610*/  @!PT LDS RZ, [RZ] ;  /* 0x00000000fffff984 */ /* 0x000fe20000000800 */
[----:B------:R-:W-:Y:S01]  /*2620*/  @!PT LDS RZ, [RZ] ;  /* 0x00000000fffff984 */ /* 0x000fe20000000800 */
[----:B------:R-:W-:Y:S01]  /*2630*/  @!PT LDS RZ, [RZ] ;  /* 0x00000000fffff984 */ /* 0x000fe20000000800 */
[----:B------:R-:W-:Y:S01]  /*2640*/  @!PT LDS RZ, [RZ] ;  /* 0x00000000fffff984 */ /* 0x000fe20000000800 */
[----:B------:R1:W-:Y:S06]  /*2650*/  MEMBAR.ALL.CTA ;  /* 0x0000000000007992 */ /* 0x0003ec0000008000 */
[----:B-1----:R-:W1:Y:S01]  /*2660*/  FENCE.VIEW.ASYNC.S ;  /* 0x00000000000073c6 */ /* 0x002e620000000000 */
[----:B------:R-:W-:-:S09]  /*2670*/  UPRMT UR4, URZ, 0x654, UR4 ;  /* 0x00000654ff047896 */ /* 0x000fd20008000004 */
[----:B-1----:R-:W-:Y:S01]  /*2680*/  SYNCS.ARRIVE.TRANS64.RED.A1T0 RZ, [UR4], RZ ;  /* 0x000000ffffff79a7 */ /* 0x002fe20008100404 */
[----:B--2---:R-:W-:-:S13]  /*2690*/  LOP3.LUT P3, RZ, R6, 0x1, RZ, 0xc0, !PT ;  /* 0x0000000106ff7812 */ /* 0x004fda000786c0ff */
[----:B------:R-:W-:Y:S02]  /*26a0*/  @P3 MOV R15, R4 ;  /* 0x00000004000f3202 */ /* 0x000fe40000000f00 */
[----:B------:R-:W-:Y:S01]  /*26b0*/  @P3 LOP3.LUT R13, R5, 0xffff, RZ, 0xc0, !PT ;  /* 0x0000ffff050d3812 */ /* 0x000fe200078ec0ff */
[----:B------:R-:W-:Y:S06]  /*26c0*/  @!P0 BRA `(.L_x_38) ;  /* 0x0000000000b88947 */ /* 0x000fec0003800000 */
[----:B------:R-:W1:Y:S01]  /*26d0*/  LDC.64 R4, c[0x0][0xb18] ;  /* 0x0002c600ff047b82 */ /* 0x000e620000000a00 */
[----:B----4-:R-:W-:-:S07]  /*26e0*/  ISETP.NE.AND P2, PT, R26, 0x1, PT ;  /* 0x000000011a00780c */ /* 0x010fce0003f45270 */
[----:B------:R-:W2:Y:S08]  /*26f0*/  LDC.64 R6, c[0x0][0xb10] ;  /* 0x0002c400ff067b82 */ /* 0x000eb00000000a00 */
[----:B------:R-:W4:Y:S08]  /*2700*/  LDC R8, c[0x0][0xb20] ;  /* 0x0002c800ff087b82 */ /* 0x000f300000000800 */
[----:B------:R-:W3:Y:S01]  /*2710*/  LDC R14, c[0x0][0xb0c] ;  /* 0x0002c300ff0e7b82 */ /* 0x000ee20000000800 */
[----:B-1----:R-:W-:Y:S01]  /*2720*/  IMAD.HI.U32 R9, R0, R5, RZ ;  /* 0x0000000500097227 */ /* 0x002fe200078e00ff */
[----:B------:R-:W-:-:S03]  /*2730*/  ISETP.NE.AND P0, PT, R4, 0x1, PT ;  /* 0x000000010400780c */ /* 0x000fc60003f05270 */
[----:B------:R-:W-:-:S03]  /*2740*/  IMAD.HI.U32 R5, R13, R5, RZ ;  /* 0x000000050d057227 */ /* 0x000fc600078e00ff */
[----:B------:R-:W1:Y:S01]  /*2750*/  LDC.64 R2, c[0x0][0xb28] ;  /* 0x0002ca00ff027b82 */ /* 0x000e620000000a00 */
[----:B--2---:R-:W-:-:S04]  /*2760*/  IMAD.HI.U32 R16, R11, R6, RZ ;  /* 0x000000060b107227 */ /* 0x004fc800078e00ff */
[----:B------:R-:W-:Y:S01]  /*2770*/  IMAD.HI.U32 R18, R15, R6, RZ ;  /* 0x000000060f127227 */ /* 0x000fe200078e00ff */
[----:B------:R-:W-:Y:S02]  /*2780*/  SHF.R.U32.HI R16, RZ, R7, R16 ;  /* 0x00000007ff107219 */ /* 0x000fe40000011610 */
[-C--:B----4-:R-:W-:Y:S02]  /*2790*/  SHF.R.U32.HI R9, RZ, R8.reuse, R9 ;  /* 0x00000008ff097219 */ /* 0x090fe40000011609 */
[----:B------:R-:W-:Y:S02]  /*27a0*/  SHF.R.U32.HI R8, RZ, R8, R5 ;  /* 0x00000008ff087219 */ /* 0x000fe40000011605 */
[----:B------:R-:W-:Y:S02]  /*27b0*/  SEL R9, R0, R9, !P0 ;  /* 0x0000000900097207 */ /* 0x000fe40004000000 */
[----:B------:R-:W-:Y:S02]  /*27c0*/  SHF.R.U32.HI R18, RZ, R7, R18 ;  /* 0x00000007ff127219 */ /* 0x000fe40000011612 */
[----:B---3--:R-:W-:-:S02]  /*27d0*/  ISETP.NE.AND P1, PT, R14, 0x1, PT ;  /* 0x000000010e00780c */ /* 0x008fc40003f25270 */
[----:B------:R-:W-:Y:S02]  /*27e0*/  SEL R5, R13, R8, !P0 ;  /* 0x000000080d057207 */ /* 0x000fe40004000000 */
[----:B------:R-:W-:Y:S02]  /*27f0*/  SEL R17, R11, R16, !P1 ;  /* 0x000000100b117207 */ /* 0x000fe40004800000 */
[----:B------:R-:W-:Y:S01]  /*2800*/  SEL R7, R15, R18, !P1 ;  /* 0x000000120f077207 */ /* 0x000fe20004800000 */
[----:B-1----:R-:W-:-:S04]  /*2810*/  IMAD.HI.U32 R16, R9, R2, RZ ;  /* 0x0000000209107227 */ /* 0x002fc800078e00ff */
[----:B------:R-:W-:Y:S01]  /*2820*/  IMAD.HI.U32 R6, R17, R2, RZ ;  /* 0x0000000211067227 */ /* 0x000fe200078e00ff */
[----:B------:R-:W-:-:S04]  /*2830*/  @P2 SHF.R.U32.HI R9, RZ, R3, R16 ;  /* 0x00000003ff092219 */ /* 0x000fc80000011610 */
[----:B------:R-:W-:Y:S01]  /*2840*/  @P2 SHF.R.U32.HI R17, RZ, R3, R6 ;  /* 0x00000003ff112219 */ /* 0x000fe20000011606 */
[----:B------:R-:W-:-:S04]  /*2850*/  IMAD R9, R26, R9, RZ ;  /* 0x000000091a097224 */ /* 0x000fc800078e02ff */
[----:B------:R-:W-:Y:S01]  /*2860*/  IMAD R6, R26, R17, RZ ;  /* 0x000000111a067224 */ /* 0x000fe200078e02ff */
[----:B------:R-:W-:-:S04]  /*2870*/  ISETP.GE.AND P0, PT, R5, R9, PT ;  /* 0x000000090500720c */ /* 0x000fc80003f06270 */
[----:B------:R-:W-:Y:S01]  /*2880*/  ISETP.GE.OR P0, PT, R7, R6, P0 ;  /* 0x000000060700720c */ /* 0x000fe20000706670 */
[----:B------:R-:W-:-:S05]  /*2890*/  IMAD.HI.U32 R6, R5, R2, RZ ;  /* 0x0000000205067227 */ /* 0x000fca00078e00ff */
[----:B------:R-:W-:-:S04]  /*28a0*/  SHF.R.U32.HI R6, RZ, R3, R6 ;  /* 0x00000003ff067219 */ /* 0x000fc80000011606 */
[----:B------:R-:W-:-:S03]  /*28b0*/  SEL R6, R5, R6, !P2 ;  /* 0x0000000605067207 */ /* 0x000fc60005000000 */
[----:B------:R-:W-:-:S04]  /*28c0*/  @!P0 IMAD.HI.U32 R8, R7, R2, RZ ;  /* 0x0000000207088227 */ /* 0x000fc800078e00ff */
[----:B------:R-:W-:Y:S01]  /*28d0*/  IMAD.MOV R2, RZ, RZ, -R6 ;  /* 0x000000ffff027224 */ /* 0x000fe200078e0a06 */
[----:B------:R-:W-:-:S03]  /*28e0*/  @!P0 SHF.R.U32.HI R8, RZ, R3, R8 ;  /* 0x00000003ff088219 */ /* 0x000fc60000011608 */
[----:B------:R-:W-:Y:S01]  /*28f0*/  IMAD R2, R26, R2, R5 ;  /* 0x000000021a027224 */ /* 0x000fe200078e0205 */
[----:B------:R-:W-:Y:S02]  /*2900*/  @!P0 SEL R3, R7, R8, !P2 ;  /* 0x0000000807038207 */ /* 0x000fe40005000000 */
[----:B------:R-:W-:-:S03]  /*2910*/  IADD3 R8, PT, PT, -R5, RZ, RZ ;  /* 0x000000ff05087210 */ /* 0x000fc60007ffe1ff */
[--C-:B------:R-:W-:Y:S02]  /*2920*/  @!P0 IMAD.IADD R6, R6, 0x1, -R3.reuse ;  /* 0x0000000106068824 */ /* 0x100fe400078e0a03 */
[----:B------:R-:W-:Y:S01]  /*2930*/  @!P0 IMAD R3, R2, R17, R3 ;  /* 0x0000001102038224 */ /* 0x000fe200078e0203 */
[----:B------:R-:W-:Y:S01]  /*2940*/  IADD3 R2, PT, PT, -R7, RZ, RZ ;  /* 0x000000ff07027210 */ /* 0x000fe20007ffe1ff */
[----:B------:R-:W-:Y:S02]  /*2950*/  @!P0 IMAD R5, R26, R6, R7 ;  /* 0x000000061a058224 */ /* 0x000fe400078e0207 */
[----:B------:R-:W-:Y:S02]  /*2960*/  IMAD R8, R4, R8, R13 ;  /* 0x0000000804087224 */ /* 0x000fe400078e020d */
[----:B------:R-:W-:Y:S02]  /*2970*/  @!P0 IMAD.MOV.U32 R7, RZ, RZ, R3 ;  /* 0x000000ffff078224 */ /* 0x000fe400078e0003 */
[----:B------:R-:W-:-:S02]  /*2980*/  IMAD R2, R14, R2, R15 ;  /* 0x000000020e027224 */ /* 0x000fc400078e020f */
[----:B------:R-:W-:Y:S02]  /*2990*/  IMAD R13, R5, R4, R8 ;  /* 0x00000004050d7224 */ /* 0x000fe400078e0208 */
[----:B------:R-:W-:Y:S02]  /*29a0*/  IMAD R15, R7, R14, R2 ;  /* 0x0000000e070f7224 */ /* 0x000fe400078e0202 */
.L_x_38:
[----:B------:R-:W1:Y:S02]  /*29b0*/  LDCU UR4, c[0x0][0xb30] ;  /* 0x00016600ff0477ac */ /* 0x000e640008000800 */
[----:B-1----:R-:W-:-:S09]  /*29c0*/  UISETP.NE.AND UP0, UPT, UR4, 0x1, UPT ;  /* 0x000000010400788c */ /* 0x002fd2000bf05270 */
[----:B------:R-:W-:Y:S05]  /*29d0*/  BRA.U UP0, `(.L_x_39) ;  /* 0x0000000100407547 */ /* 0x000fea000b800000 */
[----:B------:R-:W1:Y:S08]  /*29e0*/  LDC.64 R4, c[0x0][0xb10] ;  /* 0x0002c400ff047b82 */ /* 0x000e700000000a00 */
[----:B------:R-:W2:Y:S08]  /*29f0*/  LDC.64 R2, c[0x0][0xb18] ;  /* 0x0002c600ff027b82 */ /* 0x000eb00000000a00 */
[----:B------:R-:W3:Y:S08]  /*2a00*/  LDC R6, c[0x0][0xb20] ;  /* 0x0002c800ff067b82 */ /* 0x000ef00000000800 */
[----:B------:R-:W4:Y:S01]  /*2a10*/  LDC R8, c[0x0][0xb0c] ;  /* 0x0002c300ff087b82 */ /* 0x000f220000000800 */
[----:B-1----:R-:W-:-:S05]  /*2a20*/  IMAD.HI.U32 R4, R15, R4, RZ ;  /* 0x000000040f047227 */ /* 0x002fca00078e00ff */
[----:B------:R-:W-:Y:S01]  /*2a30*/  SHF.R.U32.HI R4, RZ, R5, R4 ;  /* 0x00000005ff047219 */ /* 0x000fe20000011604 */
[----:B--2---:R-:W-:Y:S01]  /*2a40*/  IMAD.HI.U32 R3, R13, R3, RZ ;  /* 0x000000030d037227 */ /* 0x004fe200078e00ff */
[----:B------:R-:W-:-:S04]  /*2a50*/  ISETP.NE.AND P0, PT, R2, 0x1, PT ;  /* 0x000000010200780c */ /* 0x000fc80003f05270 */
[----:B---3--:R-:W-:-:S04]  /*2a60*/  SHF.R.U32.HI R6, RZ, R6, R3 ;  /* 0x00000006ff067219 */ /* 0x008fc80000011603 */
[----:B------:R-:W-:Y:S02]  /*2a70*/  SEL R3, R13, R6, !P0 ;  /* 0x000000060d037207 */ /* 0x000fe40004000000 */
[----:B----4-:R-:W-:-:S04]  /*2a80*/  ISETP.NE.AND P1, PT, R8, 0x1, PT ;  /* 0x000000010800780c */ /* 0x010fc80003f25270 */
[----:B------:R-:W-:-:S05]  /*2a90*/  SEL R4, R15, R4, !P1 ;  /* 0x000000040f047207 */ /* 0x000fca0004800000 */
[----:B------:R-:W-:Y:S02]  /*2aa0*/  IMAD.IADD R5, R3, 0x1, -R4 ;  /* 0x0000000103057824 */ /* 0x000fe400078e0a04 */
[----:B------:R-:W-:Y:S02]  /*2ab0*/  IMAD.IADD R3, R4, 0x1, -R3 ;  /* 0x0000000104037824 */ /* 0x000fe400078e0a03 */
[----:B------:R-:W-:Y:S02]  /*2ac0*/  IMAD R15, R5, R8, R15 ;  /* 0x00000008050f7224 */ /* 0x000fe400078e020f */
[----:B------:R-:W-:-:S07]  /*2ad0*/  IMAD R13, R3, R2, R13 ;  /* 0x00000002030d7224 */ /* 0x000fce00078e020d */
.L_x_39:
[----:B------:R-:W-:Y:S01]  /*2ae0*/  UMOV UR29, UR40 ;  /* 0x00000028001d7c82 */ /* 0x000fe20008000000 */
[----:B------:R-:W-:Y:S01]  /*2af0*/  PLOP3.LUT P0, PT, PT, PT, PT, 0x80, 0x8 ;  /* 0x000000000008781c */ /* 0x000fe20003f0f070 */
[----:B------:R-:W-:Y:S01]  /*2b00*/  IMAD.IADD R19, R15, 0x1, R64 ;  /* 0x000000010f137824 */ /* 0x000fe200078e0240 */
[----:B------:R-:W-:Y:S01]  /*2b10*/  LOP3.LUT R10, R10, 0x1, RZ, 0x3c, !PT ;  /* 0x000000010a0a7812 */ /* 0x000fe200078e3cff */
[----:B------:R-:W-:Y:S01]  /*2b20*/  IMAD.IADD R16, R13, 0x1, R62 ;  /* 0x000000010d107824 */ /* 0x000fe200078e023e */
[----:B------:R-:W-:Y:S09]  /*2b30*/  @P3 BRA `(.L_x_40) ;  /* 0xffffffec00103947 */ /* 0x000ff2000383ffff */
[----:B------:R-:W-:Y:S01]  /*2b40*/  UIADD3 UR30, UPT, UPT, UR30, 0x88, URZ ;  /* 0x000000881e1e7890 */ /* 0x000fe2000fffe0ff */
[----:B------:R-:W-:-:S03]  /*2b50*/  SHF.L.U32 R3, R12, 0x1f, RZ ;  /* 0x0000001f0c037819 */ /* 0x000fc600000006ff */
[----:B------:R-:W-:-:S09]  /*2b60*/  ULEA UR4, UR41, UR30, 0x3 ;  /* 0x0000001e29047291 */ /* 0x000fd2000f8e18ff */
[----:B------:R-:W1:Y:S02]  /*2b70*/  SYNCS.PHASECHK.TRANS64.TRYWAIT P0, [UR4], R3 ;  /* 0x00000003ff0075a7 */ /* 0x000e640008001104 */
[----:B-1----:R-:W-:Y:S05]  /*2b80*/  @!P0 BRA `(.L_x_41) ;  /* 0x00000060003c8947 */ /* 0x002fea0003800000 */
.L_x_149:
[----:B------:R-:W-:-:S04]  /*2b90*/  UIADD3 UR5, UPT, UPT, UR41, 0x1, URZ ;  /* 0x0000000129057890 */ /* 0x000fc8000fffe0ff */
[----:B------:R-:W-:-:S04]  /*2ba0*/  UISETP.NE.AND UP0, UPT, UR5, 0x11, UPT ;  /* 0x000000110500788c */ /* 0x000fc8000bf05270 */
[----:B------:R-:W-:Y:S02]  /*2bb0*/  USEL UR6, URZ, 0x1, UP0 ;  /* 0x00000001ff067887 */ /* 0x000fe40008000000 */
[----:B------:R-:W-:-:S04]  /*2bc0*/  USEL UR5, UR5, URZ, UP0 ;  /* 0x000000ff05057287 */ /* 0x000fc80008000000 */
[----:B------:R-:W-:Y:S01]  /*2bd0*/  ULEA UR4, UR5, UR30, 0x3 ;  /* 0x0000001e05047291 */ /* 0x000fe2000f8e18ff */
[----:B------:R-:W-:-:S04]  /*2be0*/  LOP3.LUT R2, R12, UR6, RZ, 0x3c, !PT ;  /* 0x000000060c027c12 */ /* 0x000fc8000f8e3cff */
[----:B-1----:R-:W-:-:S04]  /*2bf0*/  SHF.L.U32 R3, R2, 0x1f, RZ ;  /* 0x0000001f02037819 */ /* 0x002fc800000006ff */
[----:B------:R-:W1:Y:S02]  /*2c00*/  SYNCS.PHASECHK.TRANS64.TRYWAIT P0, [UR4], R3 ;  /* 0x00000003ff0075a7 */ /* 0x000e640008001104 */
[----:B-1----:R-:W-:Y:S05]  /*2c10*/  @!P0 BRA `(.L_x_42) ;  /* 0x0000006000308947 */ /* 0x002fea0003800000 */
.L_x_151:
        /* <DEDUP_REMOVED lines=9> */
.L_x_153:
        /* <DEDUP_REMOVED lines=9> */
.L_x_155:
        /* <DEDUP_REMOVED lines=9> */
.L_x_157:
        /* <DEDUP_REMOVED lines=9> */
.L_x_159:
        /* <DEDUP_REMOVED lines=9> */
.L_x_161:
        /* <DEDUP_REMOVED lines=9> */
.L_x_163:
        /* <DEDUP_REMOVED lines=9> */
.L_x_165:
        /* <DEDUP_REMOVED lines=9> */
.L_x_167:
        /* <DEDUP_REMOVED lines=9> */
.L_x_169:
        /* <DEDUP_REMOVED lines=9> */
.L_x_171:
        /* <DEDUP_REMOVED lines=9> */
.L_x_173:
        /* <DEDUP_REMOVED lines=9> */
.L_x_175:
        /* <DEDUP_REMOVED lines=9> */
.L_x_177:
        /* <DEDUP_REMOVED lines=9> */
.L_x_179:
[----:B------:R-:W-:-:S04]  /*3400*/  UIADD3 UR5, UPT, UPT, UR5, 0x1, URZ ;  /* 0x0000000105057890 */ /* 0x000fc8000fffe0ff */
[----:B------:R-:W-:-:S04]  /*3410*/  UISETP.NE.AND UP0, UPT, UR5, 0x11, UPT ;  /* 0x000000110500788c */ /* 0x000fc8000bf05270 */
[----:B------:R-:W-:Y:S02]  /*3420*/  USEL UR4, URZ, 0x1, UP0 ;  /* 0x00000001ff047887 */ /* 0x000fe40008000000 */
[----:B------:R-:W-:-:S04]  /*3430*/  USEL UR5, UR5, URZ, UP0 ;  /* 0x000000ff05057287 */ /* 0x000fc80008000000 */
[----:B------:R-:W-:Y:S01]  /*3440*/  ULEA UR5, UR5, UR30, 0x3 ;  /* 0x0000001e05057291 */ /* 0x000fe2000f8e18ff */
[----:B-1----:R-:W-:-:S04]  /*3450*/  LOP3.LUT R3, R2, UR4, RZ, 0x3c, !PT ;  /* 0x0000000402037c12 */ /* 0x002fc8000f8e3cff */
[----:B------:R-:W-:Y:S01]  /*3460*/  SHF.L.U32 R3, R3, 0x1f, RZ ;  /* 0x0000001f03037819 */ /* 0x000fe200000006ff */
[----:B------:R-:W-:-:S07]  /*3470*/  IMAD.U32 R0, RZ, RZ, UR5 ;  /* 0x00000005ff007e24 */ /* 0x000fce000f8e00ff */
.L_x_57:
[----:B-1----:R1:W2:Y:S02]  /*3480*/  SYNCS.PHASECHK.TRANS64.TRYWAIT P0, [R0+URZ], R3 ;  /* 0x00000003000075a7 */ /* 0x0022a400080011ff */
[----:B--2---:R-:W-:Y:S05]  /*3490*/  @!P0 NANOSLEEP.SYNCS 0x989680 ;  /* 0x009896800000895d */ /* 0x004fea0003900000 */
[----:B------:R-:W2:Y:S02]  /*34a0*/  @!P0 SYNCS.PHASECHK.TRANS64 P0, [R0+URZ], R3 ;  /* 0x00000003000085a7 */ /* 0x000ea400080010ff */
[----:B--2---:R-:W-:Y:S05]  /*34b0*/  @P0 EXIT ;  /* 0x000000000000094d */ /* 0x004fea0003800000 */
[----:B------:R-:W-:Y:S05]  /*34c0*/  BRA `(.L_x_57) ;  /* 0xfffffffc00ec7947 */ /* 0x000fea000383ffff */
.L_x_22:
[----:B------:R-:W-:-:S04]  /*34d0*/  UISETP.NE.AND UP1, UPT, UR45, URZ, UPT ;  /* 0x000000ff2d00728c */ /* 0x000fc8000bf25270 */
[----:B------:R-:W-:-:S09]  /*34e0*/  UISETP.NE.OR UP1, UPT, UR4, 0x1, UP1 ;  /* 0x000000010400788c */ /* 0x000fd20008f25670 */
[----:B------:R-:W-:Y:S05]  /*34f0*/  BRA.U UP1, `(.L_x_58) ;  /* 0x0000000101b07547 */ /* 0x000fea000b800000 */
[----:B------:R-:W-:Y:S01]  /*3500*/  UMOV UR4, 0x400 ;  /* 0x0000040000047882 */ /* 0x000fe20000000000 */
[----:B------:R-:W-:Y:S01]  /*3510*/  HFMA2 R2, -RZ, RZ, 0, 5.9604644775390625e-08 ;  /* 0x00000001ff027431 */ /* 0x000fe200000001ff */
[----:B------:R-:W-:Y:S01]  /*3520*/  ULEA UR45, UR45, UR4, 0x18 ;  /* 0x000000042d2d7291 */ /* 0x000fe2000f8ec0ff */
[----:B------:R-:W-:Y:S01]  /*3530*/  ISETP.GE.U32.AND P0, PT, R8, 0x2, PT ;  /* 0x000000020800780c */ /* 0x000fe20003f06070 */
[----:B------:R-:W-:Y:S02]  /*3540*/  IMAD.MOV.U32 R3, RZ, RZ, RZ ;  /* 0x000000ffff037224 */ /* 0x000fe400078e00ff */
[----:B------:R-:W-:Y:S02]  /*3550*/  UIADD3 UR6, UPT, UPT, UR45, 0x168, URZ ;  /* 0x000001682d067890 */ /* 0x000fe4000fffe0ff */
[----:B------:R-:W-:Y:S02]  /*3560*/  UIADD3 UR7, UPT, UPT, UR45, 0x160, URZ ;  /* 0x000001602d077890 */ /* 0x000fe4000fffe0ff */
[----:B------:R-:W-:-:S12]  /*3570*/  UPRMT UR6, URZ, 0x654, UR6 ;  /* 0x00000654ff067896 */ /* 0x000fd80008000006 */
.L_x_61:
[----:B------:R-:W-:Y:S01]  /*3580*/  SHF.L.U32 R7, R2, 0x1f, RZ ;  /* 0x0000001f02077819 */ /* 0x000fe200000006ff */
[----:B------:R-:W-:Y:S02]  /*3590*/  IMAD.U32 R9, RZ, RZ, UR7 ;  /* 0x00000007ff097e24 */ /* 0x000fe4000f8e00ff */
[----:B------:R-:W-:Y:S01]  /*35a0*/  @!P0 IMAD.MOV.U32 R5, RZ, RZ, 0x10 ;  /* 0x00000010ff058424 */ /* 0x000fe200078e00ff */
[----:B------:R-:W2:Y:S02]  /*35b0*/  SYNCS.PHASECHK.TRANS64.TRYWAIT P1, [UR45+0x168], R7 ;  /* 0x00016807ff0075a7 */ /* 0x000ea4000802112d */
[----:B------:R-:W-:-:S04]  /*35c0*/  PRMT R9, R8, 0x654, R9 ;  /* 0x0000065408097816 */ /* 0x000fc80000000009 */
[----:B------:R-:W-:Y:S01]  /*35d0*/  SEL R0, R9, R0, !P0 ;  /* 0x0000000009007207 */ /* 0x000fe20004000000 */
[----:B--2---:R-:W-:Y:S06]  /*35e0*/  @!P1 BRA `(.L_x_59) ;  /* 0x0000005c00249947 */ /* 0x004fec0003800000 */
.L_x_181:
[----:B------:R-:W-:Y:S01]  /*35f0*/  UIADD3 UR4, UPT, UPT, UR45, 0x1a0, URZ ;  /* 0x000001a02d047890 */ /* 0x000fe2000fffe0ff */
[----:B------:R3:W-:Y:S01]  /*3600*/  @!P0 SYNCS.ARRIVE.TRANS64.RED RZ, [R0+URZ], R5 ;  /* 0x0000000500ff89a7 */ /* 0x0007e200080004ff */
[----:B------:R-:W-:Y:S01]  /*3610*/  UIADD3 UR5, UPT, UPT, UR45, 0x160, URZ ;  /* 0x000001602d057890 */ /* 0x000fe2000fffe0ff */
[----:B------:R-:W-:-:S08]  /*3620*/  LOP3.LUT R2, R2, 0x1, RZ, 0x3c, !PT ;  /* 0x0000000102027812 */ /* 0x000fd000078e3cff */
[----:B------:R-:W-:Y:S06]  /*3630*/  UGETNEXTWORKID.BROADCAST [UR4], [UR5] ;  /* 0x00000000040073ca */ /* 0x000fec0008000100 */
[----:B---3--:R-:W-:-:S04]  /*3640*/  SHF.L.U32 R5, R3, 0x1f, RZ ;  /* 0x0000001f03057819 */ /* 0x008fc800000006ff */
[----:B------:R-:W3:Y:S02]  /*3650*/  SYNCS.PHASECHK.TRANS64.TRYWAIT P1, [UR45+0x160], R5 ;  /* 0x00016005ff0075a7 */ /* 0x000ee4000802112d */
[----:B---3--:R-:W-:Y:S05]  /*3660*/  @!P1 BRA `(.L_x_60) ;  /* 0x0000005c001c9947 */ /* 0x008fea0003800000 */
.L_x_183:
[----:B--2---:R-:W2:Y:S01]  /*3670*/  LDS.128 R4, [UR45+0x1a0] ;  /* 0x0001a02dff047984 */ /* 0x004ea20008000c00 */
[----:B------:R-:W-:Y:S01]  /*3680*/  LOP3.LUT R3, R3, 0x1, RZ, 0x3c, !PT ;  /* 0x0000000103037812 */ /* 0x000fe200078e3cff */
[----:B------:R-:W-:Y:S01]  /*3690*/  @!PT LDS RZ, [RZ] ;  /* 0x00000000fffff984 */ /* 0x000fe20000000800 */
[----:B------:R-:W-:Y:S01]  /*36a0*/  @!PT LDS RZ, [RZ] ;  /* 0x00000000fffff984 */ /* 0x000fe20000000800 */
[----:B------:R-:W-:Y:S01]  /*36b0*/  @!PT LDS RZ, [RZ] ;  /* 0x00000000fffff984 */ /* 0x000fe20000000800 */
[----:B------:R-:W-:Y:S01]  /*36c0*/  @!PT LDS RZ, [RZ] ;  /* 0x00000000fffff984 */ /* 0x000fe20000000800 */
[----:B------:R3:W-:Y:S06]  /*36d0*/  MEMBAR.ALL.CTA ;  /* 0x0000000000007992 */ /* 0x0007ec0000008000 */
[----:B---3--:R-:W3:Y:S02]  /*36e0*/  FENCE.VIEW.ASYNC.S ;  /* 0x00000000000073c6 */ /* 0x008ee40000000000 */
[----:B---3--:R-:W-:Y:S01]  /*36f0*/  SYNCS.ARRIVE.TRANS64.RED.A1T0 RZ, [UR6], RZ ;  /* 0x000000ffffff79a7 */ /* 0x008fe20008100406 */
[----:B--2---:R-:W-:-:S13]  /*3700*/  LOP3.LUT P1, RZ, R6, 0x1, RZ, 0xc0, !PT ;  /* 0x0000000106ff7812 */ /* 0x004fda000782c0ff */
[----:B------:R-:W-:Y:S05]  /*3710*/  @P1 BRA `(.L_x_61) ;  /* 0xfffffffc00981947 */ /* 0x000fea000383ffff */
[----:B------:R-:W-:-:S04]  /*3720*/  SHF.L.U32 R0, R2, 0x1f, RZ ;  /* 0x0000001f02007819 */ /* 0x000fc800000006ff */
[----:B------:R-:W2:Y:S02]  /*3730*/  SYNCS.PHASECHK.TRANS64 P0, [UR45+0x168], R0 ;  /* 0x00016800ff0075a7 */ /* 0x000ea4000800102d */
[----:B-12---:R-:W-:Y:S05]  /*3740*/  @P0 EXIT ;  /* 0x000000000000094d */ /* 0x006fea0003800000 */
[----:B------:R-:W-:-:S07]  /*3750*/  MOV R0, UR45 ;  /* 0x0000002d00007c02 */ /* 0x000fce0008000f00 */
.L_x_62:
[----:B-1----:R-:W-:-:S04]  /*3760*/  SHF.L.U32 R3, R2, 0x1f, RZ ;  /* 0x0000001f02037819 */ /* 0x002fc800000006ff */
[----:B------:R1:W2:Y:S03]  /*3770*/  SYNCS.PHASECHK.TRANS64.TRYWAIT P0, [R0+URZ+0x168], R3 ;  /* 0x00016803000075a7 */ /* 0x0002a600080011ff */
[----:B--2---:R-:W-:Y:S05]  /*3780*/  @!P0 NANOSLEEP.SYNCS 0x989680 ;  /* 0x009896800000895d */ /* 0x004fea0003900000 */
[----:B------:R-:W2:Y:S02]  /*3790*/  @!P0 SYNCS.PHASECHK.TRANS64 P0, [R0+URZ+0x168], R3 ;  /* 0x00016803000085a7 */ /* 0x000ea400080010ff */
[----:B--2---:R-:W-:Y:S05]  /*37a0*/  @P0 EXIT ;  /* 0x000000000000094d */ /* 0x004fea0003800000 */
[----:B------:R-:W-:Y:S05]  /*37b0*/  BRA `(.L_x_62) ;  /* 0xfffffffc00e87947 */ /* 0x000fea000383ffff */
.L_x_58:
[----:B------:R-:W-:Y:S05]  /*37c0*/  BRA.U UP4, `(.L_x_63) ;  /* 0x0000000d04487547 */ /* 0x000fea000b800000 */
[----:B------:R-:W-:Y:S01]  /*37d0*/  UMOV UR4, 0x40 ;  /* 0x0000004000047882 */ /* 0x000fe20000000000 */
[----:B------:R-:W-:Y:S01]  /*37e0*/  NOP ;  /* 0x0000000000007918 */ /* 0x000fe20000000000 */
[----:B------:R-:W-:Y:S01]  /*37f0*/  ULEA UR4, UR45, UR4, 0x18 ;  /* 0x000000042d047291 */ /* 0x000fe2000f8ec0ff */
[----:B------:R-:W-:Y:S02]  /*3800*/  UMOV UR5, 0x400 ;  /* 0x0000040000057882 */ /* 0x000fe40000000000 */
[----:B------:R-:W-:-:S06]  /*3810*/  ULEA UR45, UR45, UR5, 0x18 ;  /* 0x000000052d2d7291 */ /* 0x000fcc000f8ec0ff */
[----:B------:R-:W2:Y:S02]  /*3820*/  LDS.U8 R2, [UR4+0x1c] ;  /* 0x00001c04ff027984 */ /* 0x000ea40008000000 */
[----:B--2---:R-:W-:-:S13]  /*3830*/  ISETP.NE.AND P0, PT, R2, RZ, PT ;  /* 0x000000ff0200720c */ /* 0x004fda0003f05270 */
[----:B------:R-:W-:Y:S05]  /*3840*/  @P0 BRA `(.L_x_64) ;  /* 0x0000000000580947 */ /* 0x000fea0003800000 */
[----:B------:R-:W-:-:S13]  /*3850*/  ELECT P0, URZ, PT ;  /* 0x0000000000ff782f */ /* 0x000fda0003800000 */
[----:B------:R-:W-:Y:S05]  /*3860*/  @!P0 BRA `(.L_x_65) ;  /* 0x0000000000608947 */ /* 0x000fea0003800000 */
[----:B------:R-:W-:Y:S01]  /*3870*/  UMOV UR5, 0x10 ;  /* 0x0000001000057882 */ /* 0x000fe20000000000 */
[----:B------:R-:W-:Y:S01]  /*3880*/  HFMA2 R2, -RZ, RZ, 0, 5.9604644775390625e-08 ;  /* 0x00000001ff027431 */ /* 0x000fe200000001ff */
[----:B------:R-:W-:-:S03]  /*3890*/  MOV R3, 0xffff ;  /* 0x0000ffff00037802 */ /* 0x000fc60000000f00 */
[----:B------:R-:W-:Y:S04]  /*38a0*/  DEPBAR.LE SB2, 0x36 ;  /* 0x0000ad800000791a */ /* 0x000fe80000000000 */
[----:B------:R-:W2:Y:S02]  /*38b0*/  UTCATOMSWS.FIND_AND_SET.ALIGN UP0, UR5, UR5 ;  /* 0x00000005000575e3 */ /* 0x000ea40008000800 */
[----:B--2---:R-:W-:Y:S01]  /*38c0*/  MOV R4, UR5 ;  /* 0x0000000500047c02 */ /* 0x004fe20008000f00 */
[----:B------:R-:W-:Y:S06]  /*38d0*/  BRA.U UP0, `(.L_x_66) ;  /* 0x0000000100187547 */ /* 0x000fec000b800000 */
.L_x_67:
[----:B------:R-:W-:Y:S05]  /*38e0*/  NANOSLEEP 0x64 ;  /* 0x000000640000795d */ /* 0x000fea0003800000 */
[----:B------:R-:W-:-:S05]  /*38f0*/  UMOV UR5, 0x10 ;  /* 0x0000001000057882 */ /* 0x000fca0000000000 */
[----:B------:R-:W-:Y:S04]  /*3900*/  DEPBAR.LE SB2, 0x36 ;  /* 0x0000ad800000791a */ /* 0x000fe80000000000 */
[----:B------:R-:W2:Y:S02]  /*3910*/  UTCATOMSWS.FIND_AND_SET.ALIGN UP0, UR5, UR5 ;  /* 0x00000005000575e3 */ /* 0x000ea40008000800 */
[----:B--2---:R-:W-:Y:S01]  /*3920*/  MOV R4, UR5 ;  /* 0x0000000500047c02 */ /* 0x004fe20008000f00 */
[----:B------:R-:W-:Y:S05]  /*3930*/  BRA.U !UP0, `(.L_x_67) ;  /* 0xfffffffd08e87547 */ /* 0x000fea000b83ffff */
.L_x_66:
[-C--:B------:R-:W-:Y:S02]  /*3940*/  SHF.L.U32 R3, R3, R4.reuse, RZ ;  /* 0x0000000403037219 */ /* 0x080fe400000006ff */
[----:B------:R-:W-:Y:S01]  /*3950*/  SHF.L.U32 R2, R2, R4, RZ ;  /* 0x0000000402027219 */ /* 0x000fe200000006ff */
[----:B------:R-:W-:Y:S02]  /*3960*/  IMAD.SHL.U32 R4, R4, 0x20, RZ ;  /* 0x0000002004047824 */ /* 0x000fe400078e00ff */
[----:B------:R2:W-:Y:S04]  /*3970*/  ATOMS.OR RZ, [UR4+0x14], R3 ;  /* 0x00001403ffff798c */ /* 0x0005e8000b000004 */
[----:B------:R2:W-:Y:S04]  /*3980*/  ATOMS.OR RZ, [UR4+0x18], R2 ;  /* 0x00001802ffff798c */ /* 0x0005e8000b000004 */
[----:B------:R2:W-:Y:S01]  /*3990*/  STS [UR45+0x1b0], R4 ;  /* 0x0001b004ff007988 */ /* 0x0005e2000800082d */
[----:B------:R-:W-:Y:S05]  /*39a0*/  BRA `(.L_x_65) ;  /* 0x0000000000107947 */ /* 0x000fea0003800000 */
.L_x_64:
[----:B------:R-:W-:-:S05]  /*39b0*/  MOV R2, 0xffffffff ;  /* 0xffffffff00027802 */ /* 0x000fca0000000f00 */
[----:B------:R2:W-:Y:S02]  /*39c0*/  STS [UR45+0x1b0], R2 ;  /* 0x0001b002ff007988 */ /* 0x0005e4000800082d */
[----:B--2---:R-:W-:Y:S02]  /*39d0*/  MOV R2, 0x39f0 ;  /* 0x000039f000027802 */ /* 0x004fe40000000f00 */
[----:B-1---5:R-:W-:Y:S05]  /*39e0*/  CALL.REL.NOINC `($__internal_1_$__cuda_sm10x_tcgen05_guardrail_trap_phase_invalid_during_alloc) ;  /* 0x0000006000307944 */ /* 0x022fea0003c00000 */
.L_x_65:
[----:B------:R-:W-:Y:S05]  /*39f0*/  WARPSYNC.ALL ;  /* 0x0000000000007948 */ /* 0x000fea0003800000 */
[----:B------:R-:W3:Y:S01]  /*3a00*/  S2UR UR6, SR_CgaCtaId ;  /* 0x00000000000679c3 */ /* 0x000ee20000008800 */
[----:B------:R-:W-:Y:S01]  /*3a10*/  UMOV UR4, 0x400 ;  /* 0x0000040000047882 */ /* 0x000fe20000000000 */
[----:B------:R-:W-:-:S06]  /*3a20*/  NOP ;  /* 0x0000000000007918 */ /* 0x000fcc0000000000 */
[----:B------:R-:W-:Y:S06]  /*3a30*/  BAR.ARV 0x6, 0xa0 ;  /* 0x0182800000007b1d */ /* 0x000fec0000002000 */
[----:B------:R-:W-:Y:S01]  /*3a40*/  LOP3.LUT R0, R0, 0xffff, RZ, 0xc0, !PT ;  /* 0x0000ffff00007812 */ /* 0x000fe200078ec0ff */
[----:B------:R-:W-:Y:S01]  /*3a50*/  IMAD.MOV.U32 R9, RZ, RZ, 0x1 ;  /* 0x00000001ff097424 */ /* 0x000fe200078e00ff */
[----:B------:R-:W-:Y:S01]  /*3a60*/  UMOV UR16, URZ ;  /* 0x000000ff00107c82 */ /* 0x000fe20008000000 */
[----:B------:R-:W-:Y:S01]  /*3a70*/  IMAD.MOV.U32 R8, RZ, RZ, RZ ;  /* 0x000000ffff087224 */ /* 0x000fe200078e00ff */
[----:B------:R-:W-:Y:S01]  /*3a80*/  R2UR UR9, R0 ;  /* 0x00000000000972ca */ /* 0x000fe200000e0000 */
[----:B--2---:R-:W-:Y:S01]  /*3a90*/  IMAD.MOV.U32 R3, RZ, RZ, RZ ;  /* 0x000000ffff037224 */ /* 0x004fe200078e00ff */
[----:B------:R-:W-:Y:S01]  /*3aa0*/  UMOV UR15, URZ ;  /* 0x000000ff000f7c82 */ /* 0x000fe20008000000 */
[----:B------:R-:W-:Y:S01]  /*3ab0*/  UMOV UR20, 0x0 ;  /* 0x0000000000147882 */ /* 0x000fe20000000000 */
[----:B------:R-:W-:Y:S01]  /*3ac0*/  UMOV UR21, 0x4210490 ;  /* 0x0421049000157882 */ /* 0x000fe20000000000 */
[----:B------:R-:W-:Y:S01]  /*3ad0*/  UMOV UR18, 0x0 ;  /* 0x0000000000127882 */ /* 0x000fe20000000000 */
[----:B---3--:R-:W-:Y:S01]  /*3ae0*/  ULEA UR6, UR6, UR4, 0x18 ;  /* 0x0000000406067291 */ /* 0x008fe2000f8ec0ff */
[----:B------:R-:W2:Y:S03]  /*3af0*/  LDCU.64 UR4, c[0x0][0x388] ;  /* 0x00007100ff0477ac */ /* 0x000ea60008000a00 */
[----:B------:R-:W-:-:S02]  /*3b00*/  UIADD3 UR10, UPT, UPT, UR6, 0x4400, URZ ;  /* 0x00004400060a7890 */ /* 0x000fc4000fffe0ff */
[----:B------:R-:W-:-:S03]  /*3b10*/  UIADD3 UR11, UPT, UPT, UR6, 0x15400, URZ ;  /* 0x00015400060b7890 */ /* 0x000fc6000fffe0ff */
[----:B------:R-:W3:Y:S01]  /*3b20*/  LDS R2, [UR6+0x1b0] ;  /* 0x0001b006ff027984 */ /* 0x000ee20008000800 */
[----:B------:R-:W-:Y:S02]  /*3b30*/  USHF.R.U32.HI UR10, URZ, 0x4, UR10 ;  /* 0x00000004ff0a7899 */ /* 0x000fe4000801160a */
[----:B------:R-:W-:Y:S02]  /*3b40*/  USHF.R.U32.HI UR11, URZ, 0x4, UR11 ;  /* 0x00000004ff0b7899 */ /* 0x000fe4000801160b */
[----:B------:R-:W-:Y:S02]  /*3b50*/  ULOP3.LUT UR10, UR10, 0x3fff, URZ, 0xc0, !UPT ;  /* 0x00003fff0a0a7892 */ /* 0x000fe4000f8ec0ff */
[----:B------:R-:W-:Y:S02]  /*3b60*/  ULOP3.LUT UR11, UR11, 0x3fff, URZ, 0xc0, !UPT ;  /* 0x00003fff0b0b7892 */ /* 0x000fe4000f8ec0ff */
[----:B------:R-:W-:Y:S02]  /*3b70*/  ULOP3.LUT UR10, UR10, 0x10000, URZ, 0xfc, !UPT ;  /* 0x000100000a0a7892 */ /* 0x000fe4000f8efcff */
[----:B--2---:R-:W-:-:S02]  /*3b80*/  UIADD3 UR4, UPT, UPT, UR4, 0x1f, URZ ;  /* 0x0000001f04047890 */ /* 0x004fc4000fffe0ff */
[----:B------:R-:W-:Y:S02]  /*3b90*/  ULOP3.LUT UR11, UR11, 0x1000000, URZ, 0xfc, !UPT ;  /* 0x010000000b0b7892 */ /* 0x000fe4000f8efcff */
[----:B------:R-:W-:Y:S01]  /*3ba0*/  USHF.R.S32.HI UR7, URZ, 0x1f, UR4 ;  /* 0x0000001fff077899 */ /* 0x000fe20008011404 */
[----:B------:R-:W-:-:S03]  /*3bb0*/  UMOV UR19, 0x4210490 ;  /* 0x0421049000137882 */ /* 0x000fc60000000000 */
[----:B------:R-:W-:-:S03]  /*3bc0*/  ULEA.HI UR7, UR7, UR4, URZ, 0x5 ;  /* 0x0000000407077291 */ /* 0x000fc6000f8f28ff */
[----:B------:R-:W2:Y:S01]  /*3bd0*/  LDCU UR4, c[0x0][0x390] ;  /* 0x00007200ff0477ac */ /* 0x000ea20008000800 */
[----:B------:R-:W-:-:S04]  /*3be0*/  USHF.R.S32.HI UR7, URZ, 0x5, UR7 ;  /* 0x00000005ff077899 */ /* 0x000fc80008011407 */
[----:B------:R-:W-:Y:S02]  /*3bf0*/  UIMAD UR7, UR7, UR5, URZ ;  /* 0x00000005070772a4 */ /* 0x000fe4000f8e02ff */
[----:B------:R-:W-:-:S04]  /*3c00*/  UIADD3 UR5, UPT, UPT, UR6, 0x168, URZ ;  /* 0x0000016806057890 */ /* 0x000fc8000fffe0ff */
[----:B------:R-:W-:Y:S01]  /*3c10*/  UPRMT UR5, URZ, 0x654, UR5 ;  /* 0x00000654ff057896 */ /* 0x000fe20008000005 */
[C---:B---3--:R-:W-:Y:S01]  /*3c20*/  VIADD R5, R2.reuse, 0x80 ;  /* 0x0000008002057836 */ /* 0x048fe20000000000 */
[----:B------:R-:W-:Y:S01]  /*3c30*/  LOP3.LUT R4, R2, 0xffff, RZ, 0xc0, !PT ;  /* 0x0000ffff02047812 */ /* 0x000fe200078ec0ff */
[----:B--2---:R-:W-:-:S03]  /*3c40*/  UIMAD UR4, UR7, UR4, URZ ;  /* 0x00000004070472a4 */ /* 0x004fc6000f8e02ff */
[----:B------:R-:W-:Y:S01]  /*3c50*/  LOP3.LUT R5, R5, 0xffff, RZ, 0xc0, !PT ;  /* 0x0000ffff05057812 */ /* 0x000fe200078ec0ff */
[----:B------:R-:W-:Y:S02]  /*3c60*/  UIADD3 UR17, UPT, UPT, UR4, -0x1, URZ ;  /* 0xffffffff04117890 */ /* 0x000fe4000fffe0ff */
[----:B------:R-:W-:Y:S02]  /*3c70*/  UISETP.GE.AND UP2, UPT, UR4, 0x1, UPT ;  /* 0x000000010400788c */ /* 0x000fe4000bf46270 */
[----:B------:R2:W-:Y:S09]  /*3c80*/  STL.64 [R1], R4 ;  /* 0x0000000401007387 */ /* 0x0005f20000100a00 */
.L_x_74:
[----:B--2---:R-:W-:-:S04]  /*3c90*/  SHF.L.U32 R5, R8, 0x1f, RZ ;  /* 0x0000001f08057819 */ /* 0x004fc800000006ff */
[----:B------:R-:W2:Y:S02]  /*3ca0*/  SYNCS.PHASECHK.TRANS64.TRYWAIT P0, [UR6+0x160], R5 ;  /* 0x00016005ff0075a7 */ /* 0x000ea40008001106 */
[----:B--23--:R-:W-:Y:S05]  /*3cb0*/  @!P0 BRA `(.L_x_68) ;  /* 0x0000005400a08947 */ /* 0x00cfea0003800000 */
.L_x_185:
[----:B--2---:R-:W2:Y:S01]  /*3cc0*/  LDS.128 R4, [UR6+0x1a0] ;  /* 0x0001a006ff047984 */ /* 0x004ea20008000c00 */
[----:B------:R-:W-:Y:S01]  /*3cd0*/  ULEA UR8, UR16, UR6, 0x3 ;  /* 0x0000000610087291 */ /* 0x000fe2000f8e18ff */
[----:B------:R-:W-:Y:S01]  /*3ce0*/  SHF.L.U32 R0, R9, 0x1f, RZ ;  /* 0x0000001f09007819 */ /* 0x000fe200000006ff */
[----:B------:R-:W-:Y:S01]  /*3cf0*/  @!PT LDS RZ, [RZ] ;  /* 0x00000000fffff984 */ /* 0x000fe20000000800 */
[----:B------:R-:W-:Y:S01]  /*3d00*/  @!PT LDS RZ, [RZ] ;  /* 0x00000000fffff984 */ /* 0x000fe20000000800 */
[----:B------:R-:W-:Y:S01]  /*3d10*/  @!PT LDS RZ, [RZ] ;  /* 0x00000000fffff984 */ /* 0x000fe20000000800 */
[----:B------:R-:W-:Y:S01]  /*3d20*/  @!PT LDS RZ, [RZ] ;  /* 0x00000000fffff984 */ /* 0x000fe20000000800 */
[----:B------:R3:W-:Y:S06]  /*3d30*/  MEMBAR.ALL.CTA ;  /* 0x0000000000007992 */ /* 0x0007ec0000008000 */
[----:B---3--:R-:W3:Y:S02]  /*3d40*/  FENCE.VIEW.ASYNC.S ;  /* 0x00000000000073c6 */ /* 0x008ee40000000000 */
[----:B---3--:R-:W-:Y:S01]  /*3d50*/  SYNCS.ARRIVE.TRANS64.RED.A1T0 RZ, [UR5], RZ ;  /* 0x000000ffffff79a7 */ /* 0x008fe20008100405 */
[----:B------:R-:W3:Y:S01]  /*3d60*/  SYNCS.PHASECHK.TRANS64.TRYWAIT P0, [UR8+0x180], R0 ;  /* 0x00018000ff0075a7 */ /* 0x000ee20008001108 */
[----:B--2---:R-:W-:Y:S01]  /*3d70*/  LOP3.LUT P2, RZ, R6, 0x1, RZ, 0xc0, !PT ;  /* 0x0000000106ff7812 */ /* 0x004fe2000784c0ff */
[----:B---3--:R-:W-:-:S12]  /*3d80*/  @!P0 BRA `(.L_x_69) ;  /* 0x0000005400848947 */ /* 0x008fd80003800000 */
.L_x_187:
[----:B------:R-:W-:Y:S05]  /*3d90*/  BRA.U !UP2, `(.L_x_70) ;  /* 0x000000010ac47547 */ /* 0x000fea000b800000 */
[----:B--2---:R-:W-:Y:S01]  /*3da0*/  IMAD.U32 R0, RZ, RZ, UR16 ;  /* 0x00000010ff007e24 */ /* 0x004fe2000f8e00ff */
[----:B------:R-:W-:-:S04]  /*3db0*/  ULEA UR4, UR15, UR6, 0x3 ;  /* 0x000000060f047291 */ /* 0x000fc8000f8e18ff */
[----:B------:R-:W-:Y:S02]  /*3dc0*/  LEA R4, R0, R1, 0x2 ;  /* 0x0000000100047211 */ /* 0x000fe400078e10ff */
[----:B------:R-:W-:-:S04]  /*3dd0*/  SHF.L.U32 R0, R3, 0x1f, RZ ;  /* 0x0000001f03007819 */ /* 0x000fc800000006ff */
[----:B------:R-:W5:Y:S01]  /*3de0*/  LDL R4, [R4] ;  /* 0x0000000004047983 */ /* 0x000f620000100800 */
[----:B------:R2:W3:Y:S01]  /*3df0*/  SYNCS.PHASECHK.TRANS64.TRYWAIT P1, [UR4], R0 ;  /* 0x00000000ff0075a7 */ /* 0x0004e20008021104 */
[----:B------:R-:W-:Y:S01]  /*3e00*/  UPLOP3.LUT UP3, UPT, UPT, UPT, UPT, 0x40, 0x4 ;  /* 0x000000000004789c */ /* 0x000fe20003f6e870 */
[----:B------:R-:W-:Y:S01]  /*3e10*/  UMOV UR14, UR17 ;  /* 0x00000011000e7c82 */ /* 0x000fe20008000000 */
[----:B------:R-:W-:-:S09]  /*3e20*/  UMOV UR13, UR15 ;  /* 0x0000000f000d7c82 */ /* 0x000fd20008000000 */
.L_x_73:
[----:B------:R-:W-:Y:S01]  /*3e30*/  ULEA UR7, UR13, UR6, 0x3 ;  /* 0x000000060d077291 */ /* 0x000fe2000f8e18ff */
[----:B--234-:R-:W-:Y:S11]  /*3e40*/  @P1 BRA `(.L_x_71) ;  /* 0x00000000000c1947 */ /* 0x01cff60003800000 */
[----:B------:R-:W-:Y:S04]  /*3e50*/  SHF.L.U32 R5, R3, 0x1f, RZ ;  /* 0x0000001f03057819 */ /* 0x000fe800000006ff */
[----:B------:R-:W3:Y:S02]  /*3e60*/  SYNCS.PHASECHK.TRANS64.TRYWAIT P0, [UR7], R5 ;  /* 0x00000005ff0075a7 */ /* 0x000ee40008001107 */
[----:B---3--:R-:W-:Y:S05]  /*3e70*/  @!P0 BRA `(.L_x_72) ;  /* 0x0000005400608947 */ /* 0x008fea0003800000 */
.L_x_71:
[----:B------:R-:W-:Y:S01]  /*3e80*/  UISETP.NE.AND UP0, UPT, UR14, URZ, UPT ;  /* 0x000000ff0e00728c */ /* 0x000fe2000bf05270 */
[----:B------:R-:W-:Y:S01]  /*3e90*/  PLOP3.LUT P1, PT, PT, PT, PT, 0x80, 0x8 ;  /* 0x000000000008781c */ /* 0x000fe20003f2f070 */
[----:B------:R-:W-:Y:S02]  /*3ea0*/  UIADD3 UR15, UPT, UPT, UR13, 0x1, URZ ;  /* 0x000000010d0f7890 */ /* 0x000fe4000fffe0ff */
[----:B------:R-:W-:Y:S02]  /*3eb0*/  ULEA UR22, UR13, UR11, 0x9 ;  /* 0x0000000b0d167291 */ /* 0x000fe4000f8e48ff */
[----:B------:R-:W-:Y:S01]  /*3ec0*/  UISETP.NE.AND UP1, UPT, UR15, 0x11, UPT ;  /* 0x000000110f00788c */ /* 0x000fe2000bf25270 */
[----:B------:R-:W-:Y:S01]  /*3ed0*/  PLOP3.LUT P0, PT, PT, PT, UP0, 0x80, 0x8 ;  /* 0x000000000008781c */ /* 0x000fe20003f0f008 */
[----:B------:R-:W-:Y:S02]  /*3ee0*/  ULEA UR24, UR13, UR10, 0x8 ;  /* 0x0000000a0d187291 */ /* 0x000fe4000f8e40ff */
[----:B------:R-:W-:Y:S02]  /*3ef0*/  USEL UR12, URZ, 0x1, UP1 ;  /* 0x00000001ff0c7887 */ /* 0x000fe40008800000 */
[----:B------:R-:W-:Y:S02]  /*3f00*/  USEL UR15, UR15, URZ, UP1 ;  /* 0x000000ff0f0f7287 */ /* 0x000fe40008800000 */
[----:B------:R-:W-:Y:S02]  /*3f10*/  UIADD3 UR26, UPT, UPT, UR22, 0x80, URZ ;  /* 0x00000080161a7890 */ /* 0x000fe4000fffe0ff */
[----:B------:R-:W-:Y:S01]  /*3f20*/  @UP0 ULEA UR4, UR15, UR6, 0x3 ;  /* 0x000000060f040291 */ /* 0x000fe2000f8e18ff */
[----:B------:R-:W-:Y:S01]  /*3f30*/  LOP3.LUT R3, R3, UR12, RZ, 0x3c, !PT ;  /* 0x0000000c03037c12 */ /* 0x000fe2000f8e3cff */
[----:B------:R-:W-:Y:S02]  /*3f40*/  UIADD3 UR28, UPT, UPT, UR24, 0x2, URZ ;  /* 0x00000002181c7890 */ /* 0x000fe4000fffe0ff */
[----:B------:R-:W-:Y:S01]  /*3f50*/  UIADD3 UR30, UPT, UPT, UR7, 0x88, URZ ;  /* 0x00000088071e7890 */ /* 0x000fe2000fffe0ff */
[----:B--2---:R-:W-:Y:S01]  /*3f60*/  @P0 SHF.L.U32 R0, R3, 0x1f, RZ ;  /* 0x0000001f03000819 */ /* 0x004fe200000006ff */
[----:B------:R-:W-:Y:S01]  /*3f70*/  UIADD3 UR7, UPT, UPT, UR14, 0x1, URZ ;  /* 0x000000010e077890 */ /* 0x000fe2000fffe0ff */
[----:B------:R-:W-:Y:S02]  /*3f80*/  UMOV UR23, 0x40004040 ;  /* 0x4000404000177882 */ /* 0x000fe40000000000 */
[----:B------:R4:W2:Y:S01]  /*3f90*/  @P0 SYNCS.PHASECHK.TRANS64.TRYWAIT P1, [UR4], R0 ;  /* 0x00000000ff0005a7 */ /* 0x0008a20008021104 */
[----:B------:R-:W-:Y:S11]  /*3fa0*/  ELECT P0, URZ, PT ;  /* 0x0000000000ff782f */ /* 0x000ff60003800000 */
[----:B------:R-:W-:Y:S02]  /*3fb0*/  @!UPT UIADD3 URZ, UPT, UPT, URZ, URZ, URZ ;  /* 0x000000fffffff290 */ /* 0x000fe4000fffe0ff */
[C---:B-----5:R-:W-:Y:S02]  /*3fc0*/  @P0 R2UR.BROADCAST UR12, R4.reuse ;  /* 0x00000000040c02ca */ /* 0x060fe400008e0000 */
[----:B------:R-:W-:Y:S11]  /*3fd0*/  ELECT P0, URZ, PT ;  /* 0x0000000000ff782f */ /* 0x000ff60003800000 */
[----:B------:R-:W-:Y:S02]  /*3fe0*/  @!UPT UIADD3 URZ, UPT, UPT, URZ, URZ, URZ ;  /* 0x000000fffffff290 */ /* 0x000fe4000fffe0ff */
[----:B------:R-:W-:Y:S01]  /*3ff0*/  @P0 R2UR.BROADCAST UR4, R4 ;  /* 0x00000000040402ca */ /* 0x000fe200008e0000 */
[----:B------:R-:W-:Y:S02]  /*4000*/  UISETP.GT.U32.AND UP0, UPT, UR7, 0x1, UPT ;  /* 0x000000010700788c */ /* 0x000fe4000bf04070 */
[----:B------:R-:W-:Y:S01]  /*4010*/  UIADD3 UR14, UPT, UPT, UR14, -0x1, URZ ;  /* 0xffffffff0e0e7890 */ /* 0x000fe2000fffe0ff */
[----:B------:R-:W-:Y:S01]  /*4020*/  UMOV UR25, 0x80004020 ;  /* 0x8000402000197882 */ /* 0x000fe20000000000 */
[----:B------:R-:W-:Y:S01]  /*4030*/  UMOV UR27, 0x40004040 ;  /* 0x40004040001b7882 */ /* 0x000fe20000000000 */
[----:B------:R-:W-:Y:S01]  /*4040*/  UMOV UR29, 0x80004020 ;  /* 0x80004020001d7882 */ /* 0x000fe20000000000 */
[----:B------:R-:W-:Y:S01]  /*4050*/  UMOV UR13, UR15 ;  /* 0x0000000f000d7c82 */ /* 0x000fe20008000000 */
[----:B------:R4:W-:Y:S01]  /*4060*/  UTCHMMA gdesc[UR24], gdesc[UR22], tmem[UR12], tmem[UR20], idesc[UR21], UP3 ;  /* 0x00ff1416180075ea */ /* 0x0009e2000980000c */
[----:B------:R-:W-:Y:S04]  /*4070*/  UPLOP3.LUT UP3, UPT, UPT, UPT, UPT, 0x80, 0x8 ;  /* 0x000000000008789c */ /* 0x000fe80003f6f070 */
[----:B------:R4:W-:Y:S01]  /*4080*/  UTCHMMA gdesc[UR28], gdesc[UR26], tmem[UR4], tmem[UR18], idesc[UR19], UPT ;  /* 0x00ff121a1c0075ea */ /* 0x0009e2000b800004 */
[----:B------:R4:W-:Y:S01]  /*4090*/  UTCBAR.MULTICAST [UR30], URZ, UR9 ;  /* 0x000000ff1e0073e9 */ /* 0x0009e20008000809 */
[----:B------:R-:W-:Y:S05]  /*40a0*/  BRA.U UP0, `(.L_x_73) ;  /* 0xfffffffd00607547 */ /* 0x000fea000b83ffff */
.L_x_70:
[----:B------:R-:W-:Y:S01]  /*40b0*/  UIADD3 UR16, UPT, UPT, UR16, 0x1, URZ ;  /* 0x0000000110107890 */ /* 0x000fe2000fffe0ff */
[----:B------:R-:W-:Y:S01]  /*40c0*/  LOP3.LUT R8, R8, 0x1, RZ, 0x3c, !PT ;  /* 0x0000000108087812 */ /* 0x000fe200078e3cff */
[----:B------:R-:W-:Y:S02]  /*40d0*/  UIADD3 UR8, UPT, UPT, UR8, 0x170, URZ ;  /* 0x0000017008087890 */ /* 0x000fe4000fffe0ff */
[----:B------:R-:W-:-:S04]  /*40e0*/  UISETP.NE.AND UP0, UPT, UR16, 0x2, UPT ;  /* 0x000000021000788c */ /* 0x000fc8000bf05270 */
[----:B----4-:R-:W-:Y:S02]  /*40f0*/  USEL UR4, URZ, 0x1, UP0 ;  /* 0x00000001ff047887 */ /* 0x010fe40008000000 */
[----:B------:R-:W-:Y:S01]  /*4100*/  USEL UR16, UR16, URZ, UP0 ;  /* 0x000000ff10107287 */ /* 0x000fe20008000000 */
[----:B------:R3:W-:Y:S03]  /*4110*/  UTCBAR [UR8], URZ ;  /* 0x000000ff080073e9 */ /* 0x0007e600080000ff */
[----:B------:R-:W-:Y:S01]  /*4120*/  LOP3.LUT R9, R9, UR4, RZ, 0x3c, !PT ;  /* 0x0000000409097c12 */ /* 0x000fe2000f8e3cff */
[----:B------:R-:W-:Y:S07]  /*4130*/  @P2 BRA `(.L_x_74) ;  /* 0xfffffff800d42947 */ /* 0x000fee000383ffff */
[----:B------:R-:W4:Y:S01]  /*4140*/  S2UR UR4, SR_CgaCtaId ;  /* 0x00000000000479c3 */ /* 0x000f220000008800 */
[----:B------:R-:W-:Y:S01]  /*4150*/  ELECT P0, URZ, PT ;  /* 0x0000000000ff782f */ /* 0x000fe20003800000 */
[----:B--2---:R-:W-:Y:S01]  /*4160*/  IMAD.MOV.U32 R0, RZ, RZ, 0x1 ;  /* 0x00000001ff007424 */ /* 0x004fe200078e00ff */
[----:B------:R-:W-:Y:S01]  /*4170*/  UIADD3 UR6, UPT, UPT, UR6, 0x180, URZ ;  /* 0x0000018006067890 */ /* 0x000fe2000fffe0ff */
[----:B------:R-:W-:Y:S01]  /*4180*/  SHF.L.U32 R3, R9, 0x1f, RZ ;  /* 0x0000001f09037819 */ /* 0x000fe200000006ff */
[----:B------:R-:W-:-:S03]  /*4190*/  UMOV UR5, 0x40 ;  /* 0x0000004000057882 */ /* 0x000fc60000000000 */
[----:B------:R-:W-:Y:S01]  /*41a0*/  UVIRTCOUNT.DEALLOC.SMPOOL 0x80 ;  /* 0x000000800000784c */ /* 0x000fe20000000000 */
[----:B----4-:R-:W-:Y:S02]  /*41b0*/  ULEA UR4, UR4, UR5, 0x18 ;  /* 0x0000000504047291 */ /* 0x010fe4000f8ec0ff */
[----:B------:R-:W-:-:S07]  /*41c0*/  ULEA UR5, UR16, UR6, 0x3 ;  /* 0x0000000610057291 */ /* 0x000fce000f8e18ff */
[----:B------:R2:W-:Y:S02]  /*41d0*/  @P0 STS.U8 [UR4+0x1c], R0 ;  /* 0x00001c00ff000988 */ /* 0x0005e40008000004 */
[----:B------:R-:W4:Y:S02]  /*41e0*/  SYNCS.PHASECHK.TRANS64.TRYWAIT P0, [UR5], R3 ;  /* 0x00000003ff0075a7 */ /* 0x000f240008001105 */
[----:B--2-4-:R-:W-:Y:S05]  /*41f0*/  @!P0 BRA `(.L_x_75) ;  /* 0x0000005000988947 */ /* 0x014fea0003800000 */
.L_x_190:
[----:B------:R-:W-:-:S04]  /*4200*/  UIADD3 UR7, UPT, UPT, UR16, 0x1, URZ ;  /* 0x0000000110077890 */ /* 0x000fc8000fffe0ff */
[----:B------:R-:W-:-:S04]  /*4210*/  UISETP.NE.AND UP0, UPT, UR7, 0x2, UPT ;  /* 0x000000020700788c */ /* 0x000fc8000bf05270 */
[----:B------:R-:W-:Y:S02]  /*4220*/  USEL UR5, URZ, 0x1, UP0 ;  /* 0x00000001ff057887 */ /* 0x000fe40008000000 */
[----:B------:R-:W-:-:S04]  /*4230*/  USEL UR7, UR7, URZ, UP0 ;  /* 0x000000ff07077287 */ /* 0x000fc80008000000 */
[----:B------:R-:W-:Y:S01]  /*4240*/  ULEA UR7, UR7, UR6, 0x3 ;  /* 0x0000000607077291 */ /* 0x000fe2000f8e18ff */
[----:B--2---:R-:W-:-:S04]  /*4250*/  LOP3.LUT R3, R9, UR5, RZ, 0x3c, !PT ;  /* 0x0000000509037c12 */ /* 0x004fc8000f8e3cff */
[----:B------:R-:W-:-:S04]  /*4260*/  SHF.L.U32 R3, R3, 0x1f, RZ ;  /* 0x0000001f03037819 */ /* 0x000fc800000006ff */
[----:B------:R-:W2:Y:S02]  /*4270*/  SYNCS.PHASECHK.TRANS64.TRYWAIT P0, [UR7], R3 ;  /* 0x00000003ff0075a7 */ /* 0x000ea40008001107 */
[----:B--2---:R-:W-:Y:S05]  /*4280*/  @!P0 BRA `(.L_x_76) ;  /* 0x00000050008c8947 */ /* 0x004fea0003800000 */
.L_x_192:
[----:B------:R-:W-:Y:S01]  /*4290*/  NOP ;  /* 0x0000000000007918 */ /* 0x000fe20000000000 */
[----:B--2---:R-:W2:Y:S01]  /*42a0*/  LDS R0, [UR4+0x14] ;  /* 0x00001404ff007984 */ /* 0x004ea20008000800 */
[----:B------:R-:W-:Y:S01]  /*42b0*/  LOP3.LUT R2, R2, 0xffff, RZ, 0xc0, !PT ;  /* 0x0000ffff02027812 */ /* 0x000fe200078ec0ff */
[----:B------:R-:W-:Y:S02]  /*42c0*/  IMAD.MOV.U32 R3, RZ, RZ, 0xffff ;  /* 0x0000ffffff037424 */ /* 0x000fe400078e00ff */
[----:B------:R-:W-:Y:S01]  /*42d0*/  IMAD.MOV.U32 R5, RZ, RZ, 0x1 ;  /* 0x00000001ff057424 */ /* 0x000fe200078e00ff */
[----:B------:R-:W-:-:S04]  /*42e0*/  SHF.R.U32.HI R2, RZ, 0x5, R2 ;  /* 0x00000005ff027819 */ /* 0x000fc80000011602 */
[-C--:B------:R-:W-:Y:S02]  /*42f0*/  SHF.L.U32 R3, R3, R2.reuse, RZ ;  /* 0x0000000203037219 */ /* 0x080fe400000006ff */
[----:B------:R-:W-:Y:S02]  /*4300*/  SHF.L.U32 R5, R5, R2, RZ ;  /* 0x0000000205057219 */ /* 0x000fe400000006ff */
[----:B--2---:R-:W-:-:S04]  /*4310*/  LOP3.LUT R0, R0, R3, RZ, 0xc0, !PT ;  /* 0x0000000300007212 */ /* 0x004fc800078ec0ff */
[----:B------:R-:W-:-:S13]  /*4320*/  ISETP.NE.AND P0, PT, R0, R3, PT ;  /* 0x000000030000720c */ /* 0x000fda0003f05270 */
[----:B------:R-:W-:Y:S05]  /*4330*/  @P0 BRA `(.L_x_77) ;  /* 0x00000000005c0947 */ /* 0x000fea0003800000 */
[----:B------:R-:W2:Y:S02]  /*4340*/  LDS R0, [UR4+0x18] ;  /* 0x00001804ff007984 */ /* 0x000ea40008000800 */
[----:B--2---:R-:W-:-:S04]  /*4350*/  LOP3.LUT R0, R0, R5, RZ, 0xc0, !PT ;  /* 0x0000000500007212 */ /* 0x004fc800078ec0ff */
[----:B------:R-:W-:-:S13]  /*4360*/  ISETP.NE.AND P0, PT, R0, R5, PT ;  /* 0x000000050000720c */ /* 0x000fda0003f05270 */
[----:B------:R-:W-:Y:S05]  /*4370*/  @P0 BRA `(.L_x_78) ;  /* 0x0000000000400947 */ /* 0x000fea0003800000 */
[----:B---3--:R-:W-:Y:S01]  /*4380*/  R2UR UR8, R3 ;  /* 0x00000000030872ca */ /* 0x008fe200000e0000 */
[----:B------:R-:W2:Y:S01]  /*4390*/  S2R R2, SR_LANEID ;  /* 0x0000000000027919 */ /* 0x000ea20000000000 */
[----:B------:R-:W-:Y:S01]  /*43a0*/  LOP3.LUT R5, RZ, R5, RZ, 0x33, !PT ;  /* 0x00000005ff057212 */ /* 0x000fe200078e33ff */
[----:B------:R-:W-:Y:S02]  /*43b0*/  VOTEU.ANY UR7, UPT, PT ;  /* 0x0000000000077886 */ /* 0x000fe400038e0100 */
[----:B------:R-:W-:Y:S01]  /*43c0*/  UFLO.U32 UR7, UR7 ;  /* 0x00000007000772bd */ /* 0x000fe200080e0000 */
[----:B------:R-:W3:Y:S07]  /*43d0*/  REDUX UR5, R5 ;  /* 0x00000000050573c4 */ /* 0x000eee0000000000 */
[----:B------:R-:W-:-:S06]  /*43e0*/  ULOP3.LUT UR8, URZ, UR8, URZ, 0x33, !UPT ;  /* 0x00000008ff087292 */ /* 0x000fcc000f8e33ff */
[----:B------:R-:W-:-:S04]  /*43f0*/  IMAD.U32 R0, RZ, RZ, UR8 ;  /* 0x00000008ff007e24 */ /* 0x000fc8000f8e00ff */
[----:B------:R-:W4:Y:S02]  /*4400*/  REDUX UR6, R0 ;  /* 0x00000000000673c4 */ /* 0x000f240000000000 */
[----:B------:R1:W-:Y:S01]  /*4410*/  UTCATOMSWS.AND URZ, UR8 ;  /* 0x0000000800ff79e3 */ /* 0x0003e20008000000 */
[----:B--2---:R-:W-:Y:S01]  /*4420*/  ISETP.EQ.U32.AND P0, PT, R2, UR7, PT ;  /* 0x0000000702007c0c */ /* 0x004fe2000bf02070 */
[----:B---3--:R-:W-:Y:S02]  /*4430*/  IMAD.U32 R2, RZ, RZ, UR5 ;  /* 0x00000005ff027e24 */ /* 0x008fe4000f8e00ff */
[----:B----4-:R-:W-:-:S10]  /*4440*/  IMAD.U32 R3, RZ, RZ, UR6 ;  /* 0x00000006ff037e24 */ /* 0x010fd4000f8e00ff */
[----:B------:R2:W-:Y:S04]  /*4450*/  @P0 ATOMS.AND RZ, [UR4+0x14], R3 ;  /* 0x00001403ffff098c */ /* 0x0005e8000a800004 */
[----:B------:R2:W-:Y:S01]  /*4460*/  @P0 ATOMS.AND RZ, [UR4+0x18], R2 ;  /* 0x00001802ffff098c */ /* 0x0005e2000a800004 */
[----:B-1----:R-:W-:Y:S05]  /*4470*/  BRA `(.L_x_79) ;  /* 0x0000000000147947 */ /* 0x002fea0003800000 */
.L_x_78:
[----:B------:R-:W-:Y:S02]  /*4480*/  MOV R2, 0x44a0 ;  /* 0x000044a000027802 */ /* 0x000fe40000000f00 */
[----:B-1-3-5:R-:W-:Y:S05]  /*4490*/  CALL.REL.NOINC `($__internal_0_$__cuda_sm10x_tcgen05_guardrail_trap_col_being_dealloced_not_returned_by_alloc) ;  /* 0x0000005400787944 */ /* 0x02afea0003c00000 */
[----:B------:R-:W-:Y:S05]  /*44a0*/  BRA `(.L_x_79) ;  /* 0x0000000000087947 */ /* 0x000fea0003800000 */
.L_x_77:
[----:B------:R-:W-:Y:S02]  /*44b0*/  MOV R2, 0x44d0 ;  /* 0x000044d000027802 */ /* 0x000fe40000000f00 */
[----:B-1-3-5:R-:W-:Y:S05]  /*44c0*/  CALL.REL.NOINC `($__internal_2_$__cuda_sm10x_tcgen05_guardrail_trap_unallocated_columns_being_dealloced) ;  /* 0x0000005400847944 */ /* 0x02afea0003c00000 */
.L_x_79:
[----:B------:R-:W-:Y:S01]  /*44d0*/  NOP ;  /* 0x0000000000007918 */ /* 0x000fe20000000000 */
[----:B------:R-:W-:Y:S05]  /*44e0*/  EXIT ;  /* 0x000000000000794d */ /* 0x000fea0003800000 */
.L_x_63:
[----:B------:R-:W-:-:S09]  /*44f0*/  UISETP.NE.OR UP6, UPT, UR4, 0x3, !UP6 ;  /* 0x000000030400788c */ /* 0x000fd2000f7c5670 */
[----:B------:R-:W-:Y:S05]  /*4500*/  BRA.U UP6, `(.L_x_80) ;  /* 0x0000001106647547 */ /* 0x000fea000b800000 */
[----:B-----5:R-:W2:Y:S01]  /*4510*/  LDC.64 R32, c[0x0][0x988] ;  /* 0x00026200ff207b82 */ /* 0x020ea20000000a00 */
[----:B------:R-:W3:Y:S01]  /*4520*/  LDCU.64 UR6, c[0x0][0x888] ;  /* 0x00011100ff0677ac */ /* 0x000ee20008000a00 */
[----:B------:R-:W-:Y:S02]  /*4530*/  IMAD.MOV.U32 R36, RZ, RZ, 0x1 ;  /* 0x00000001ff247424 */ /* 0x000fe400078e00ff */
[----:B------:R-:W-:Y:S01]  /*4540*/  IMAD.MOV.U32 R34, RZ, RZ, RZ ;  /* 0x000000ffff227224 */ /* 0x000fe200078e00ff */
[----:B------:R-:W4:Y:S03]  /*4550*/  LDCU.64 UR4, c[0x0][0x890] ;  /* 0x00011200ff0477ac */ /* 0x000f260008000a00 */
[----:B------:R-:W1:Y:S01]  /*4560*/  LDC.64 R24, c[0x0][0x980] ;  /* 0x00026000ff187b82 */ /* 0x000e620000000a00 */
[----:B------:R-:W-:Y:S01]  /*4570*/  UMOV UR15, 0x400 ;  /* 0x00000400000f7882 */ /* 0x000fe20000000000 */
[----:B------:R-:W-:-:S02]  /*4580*/  USEL UR22, URZ, 0x1, UP5 ;  /* 0x00000001ff167887 */ /* 0x000fc4000a800000 */
[----:B------:R-:W-:Y:S02]  /*4590*/  ULEA UR15, UR45, UR15, 0x18 ;  /* 0x0000000f2d0f7291 */ /* 0x000fe4000f8ec0ff */
[----:B------:R-:W-:Y:S02]  /*45a0*/  UPLOP3.LUT UP2, UPT, UPT, UPT, UPT, 0x40, 0x4 ;  /* 0x000000000004789c */ /* 0x000fe40003f4e870 */
[----:B------:R-:W1:Y:S01]  /*45b0*/  LDC R0, c[0x0][0xb30] ;  /* 0x0002cc00ff007b82 */ /* 0x000e620000000800 */
[----:B------:R-:W-:Y:S02]  /*45c0*/  UIADD3 UR23, UPT, UPT, UR15, 0x128, URZ ;  /* 0x000001280f177890 */ /* 0x000fe4000fffe0ff */
[----:B---3--:R-:W-:Y:S02]  /*45d0*/  UISETP.NE.U32.AND UP1, UPT, UR6, URZ, UPT ;  /* 0x000000ff0600728c */ /* 0x008fe4000bf25070 */
[----:B------:R-:W-:Y:S02]  /*45e0*/  UIADD3 UR33, UPT, UPT, UR15, 0x110, URZ ;  /* 0x000001100f217890 */ /* 0x000fe4000fffe0ff */
[----:B------:R-:W-:Y:S01]  /*45f0*/  UISETP.NE.AND.EX UP1, UPT, UR7, URZ, UPT, UP1 ;  /* 0x000000ff0700728c */ /* 0x000fe2000bf25310 */
[----:B------:R-:W3:Y:S01]  /*4600*/  LDC R27, c[0x0][0x370] ;  /* 0x0000dc00ff1b7b82 */ /* 0x000ee20000000800 */
[C---:B--2---:R-:W-:Y:S01]  /*4610*/  ISETP.NE.AND P0, PT, R33.reuse, 0x1, PT ;  /* 0x000000012100780c */ /* 0x044fe20003f05270 */
[----:B------:R-:W-:Y:S01]  /*4620*/  UIADD3 UR25, UPT, UPT, UR15, 0x118, URZ ;  /* 0x000001180f197890 */ /* 0x000fe2000fffe0ff */
[----:B------:R-:W-:Y:S01]  /*4630*/  R2UR UR6, R33 ;  /* 0x00000000210672ca */ /* 0x000fe200000e0000 */
[----:B----4-:R-:W-:Y:S01]  /*4640*/  UISETP.NE.U32.AND UP5, UPT, UR4, URZ, UPT ;  /* 0x000000ff0400728c */ /* 0x010fe2000bfa5070 */
[----:B------:R-:W-:Y:S01]  /*4650*/  IMAD.MOV.U32 R33, RZ, RZ, 0x1000 ;  /* 0x00001000ff217424 */ /* 0x000fe200078e00ff */
[----:B------:R-:W-:-:S02]  /*4660*/  UIADD3 UR14, UPT, UPT, UR15, 0x168, URZ ;  /* 0x000001680f0e7890 */ /* 0x000fc4000fffe0ff */
[----:B------:R-:W2:Y:S01]  /*4670*/  LDC R2, c[0x0][0xb0c] ;  /* 0x0002c300ff027b82 */ /* 0x000ea20000000800 */
[----:B-1----:R-:W-:Y:S01]  /*4680*/  R2UR UR7, R24 ;  /* 0x00000000180772ca */ /* 0x002fe200000e0000 */
[----:B------:R-:W-:Y:S02]  /*4690*/  UIADD3 UR17, UPT, UPT, UR15, 0x120, URZ ;  /* 0x000001200f117890 */ /* 0x000fe4000fffe0ff */
[----:B------:R-:W-:Y:S02]  /*46a0*/  UPRMT UR23, UR45, 0x654, UR23 ;  /* 0x000006542d177896 */ /* 0x000fe40008000017 */
[----:B------:R-:W-:Y:S02]  /*46b0*/  UPRMT UR31, UR45, 0x654, UR33 ;  /* 0x000006542d1f7896 */ /* 0x000fe40008000021 */
[----:B------:R-:W1:Y:S01]  /*46c0*/  LDC R17, c[0x0][0xb20] ;  /* 0x0002c800ff117b82 */ /* 0x000e620000000800 */
[----:B------:R-:W-:Y:S01]  /*46d0*/  ISETP.NE.AND P1, PT, R0, 0x1, PT ;  /* 0x000000010000780c */ /* 0x000fe20003f25270 */
[----:B------:R-:W-:-:S02]  /*46e0*/  UPRMT UR30, UR45, 0x654, UR25 ;  /* 0x000006542d1e7896 */ /* 0x000fc40008000019 */
[----:B------:R-:W-:Y:S02]  /*46f0*/  UPRMT UR14, URZ, 0x654, UR14 ;  /* 0x00000654ff0e7896 */ /* 0x000fe4000800000e */
[----:B------:R-:W-:Y:S02]  /*4700*/  UPRMT UR45, UR45, 0x654, UR17 ;  /* 0x000006542d2d7896 */ /* 0x000fe40008000011 */
[----:B------:R-:W4:Y:S01]  /*4710*/  LDC.64 R38, c[0x0][0x348] ;  /* 0x0000d200ff267b82 */ /* 0x000f220000000a00 */
[----:B------:R-:W-:Y:S01]  /*4720*/  UISETP.NE.AND.EX UP5, UPT, UR5, URZ, UPT, UP5 ;  /* 0x000000ff0500728c */ /* 0x000fe2000bfa5350 */
[----:B------:R-:W-:-:S06]  /*4730*/  VOTEU.ANY UP4, P0 ;  /* 0x0000000000ff7886 */ /* 0x000fcc0000080100 */
[----:B------:R-:W1:Y:S08]  /*4740*/  LDC.64 R20, c[0x0][0xb10] ;  /* 0x0002c400ff147b82 */ /* 0x000e700000000a00 */
[----:B------:R-:W1:Y:S08]  /*4750*/  LDC.64 R6, c[0x0][0xb18] ;  /* 0x0002c600ff067b82 */ /* 0x000e700000000a00 */
[----:B------:R-:W1:Y:S08]  /*4760*/  LDC.64 R4, c[0x0][0xb28] ;  /* 0x0002ca00ff047b82 */ /* 0x000e700000000a00 */
[----:B------:R-:W1:Y:S08]  /*4770*/  LDC.64 R22, c[0x0][0x990] ;  /* 0x00026400ff167b82 */ /* 0x000e700000000a00 */
[----:B--23--:R-:W1:Y:S02]  /*4780*/  LDC R18, c[0x0][0x374] ;  /* 0x0000dd00ff127b82 */ /* 0x00ce640000000800 */
.L_x_91:
[----:B------:R-:W-:Y:S04]  /*4790*/  SHF.L.U32 R3, R34, 0x1f, RZ ;  /* 0x0000001f22037819 */ /* 0x000fe800000006ff */
[----:B--2---:R-:W2:Y:S02]  /*47a0*/  SYNCS.PHASECHK.TRANS64.TRYWAIT P0, [UR15+0x160], R3 ;  /* 0x00016003ff0075a7 */ /* 0x004ea4000800110f */
[----:B--2---:R-:W-:Y:S05]  /*47b0*/  @!P0 BRA `(.L_x_81) ;  /* 0x0000004c00588947 */ /* 0x004fea0003800000 */
.L_x_194:
[----:B------:R-:W3:Y:S01]  /*47c0*/  LDS.128 R28, [UR15+0x1a0] ;  /* 0x0001a00fff1c7984 */ /* 0x000ee20008000c00 */
[----:B------:R-:W-:Y:S01]  /*47d0*/  ISETP.GE.AND P0, PT, R26, 0x1, PT ;  /* 0x000000011a00780c */ /* 0x000fe20003f06270 */
[----:B------:R-:W-:Y:S01]  /*47e0*/  @!PT LDS RZ, [RZ] ;  /* 0x00000000fffff984 */ /* 0x000fe20000000800 */
[----:B------:R-:W-:Y:S01]  /*47f0*/  @!PT LDS RZ, [RZ] ;  /* 0x00000000fffff984 */ /* 0x000fe20000000800 */
[----:B------:R-:W-:Y:S01]  /*4800*/  @!PT LDS RZ, [RZ] ;  /* 0x00000000fffff984 */ /* 0x000fe20000000800 */
[----:B------:R-:W-:Y:S01]  /*4810*/  @!PT LDS RZ, [RZ] ;  /* 0x00000000fffff984 */ /* 0x000fe20000000800 */
[----:B------:R5:W-:Y:S06]  /*4820*/  MEMBAR.ALL.CTA ;  /* 0x0000000000007992 */ /* 0x000bec0000008000 */
[----:B-----5:R-:W5:Y:S02]  /*4830*/  FENCE.VIEW.ASYNC.S ;  /* 0x00000000000073c6 */ /* 0x020f640000000000 */
[----:B-----5:R-:W-:Y:S01]  /*4840*/  SYNCS.ARRIVE.TRANS64.RED.A1T0 RZ, [UR14], RZ ;  /* 0x000000ffffff79a7 */ /* 0x020fe2000810040e */
[----:B---3--:R-:W-:Y:S11]  /*4850*/  LOP3.LUT P3, RZ, R30, 0x1, RZ, 0xc0, !PT ;  /* 0x000000011eff7812 */ /* 0x008ff6000786c0ff */
[----:B------:R-:W-:Y:S02]  /*4860*/  @!UPT UIADD3 URZ, UPT, UPT, URZ, URZ, URZ ;  /* 0x000000fffffff290 */ /* 0x000fe4000fffe0ff */
[----:B------:R-:W-:Y:S02]  /*4870*/  @P3 MOV R13, R28 ;  /* 0x0000001c000d3202 */ /* 0x000fe40000000f00 */
[----:B------:R-:W-:Y:S01]  /*4880*/  @P3 LOP3.LUT R8, R29, 0xffff, RZ, 0xc0, !PT ;  /* 0x0000ffff1d083812 */ /* 0x000fe200078ec0ff */
[----:B------:R-:W-:Y:S06]  /*4890*/  @!P0 BRA `(.L_x_82) ;  /* 0x0000000000a48947 */ /* 0x000fec0003800000 */
[----:B-1----:R-:W-:Y:S01]  /*48a0*/  IMAD.HI.U32 R42, R18, R7, RZ ;  /* 0x00000007122a7227 */ /* 0x002fe200078e00ff */
[----:B------:R-:W-:Y:S02]  /*48b0*/  ISETP.NE.AND P0, PT, R6, 0x1, PT ;  /* 0x000000010600780c */ /* 0x000fe40003f05270 */
[----:B------:R-:W-:Y:S01]  /*48c0*/  ISETP.NE.AND P2, PT, R26, 0x1, PT ;  /* 0x000000011a00780c */ /* 0x000fe20003f45270 */
[-C--:B------:R-:W-:Y:S01]  /*48d0*/  IMAD.HI.U32 R40, R27, R20.reuse, RZ ;  /* 0x000000141b287227 */ /* 0x080fe200078e00ff */
[----:B------:R-:W-:Y:S02]  /*48e0*/  SHF.R.U32.HI R37, RZ, R17, R42 ;  /* 0x00000011ff257219 */ /* 0x000fe4000001162a */
[----:B------:R-:W-:Y:S01]  /*48f0*/  ISETP.NE.AND P4, PT, R2, 0x1, PT ;  /* 0x000000010200780c */ /* 0x000fe20003f85270 */
[----:B------:R-:W-:Y:S01]  /*4900*/  IMAD.HI.U32 R46, R8, R7, RZ ;  /* 0x00000007082e7227 */ /* 0x000fe200078e00ff */
[----:B------:R-:W-:Y:S02]  /*4910*/  SHF.R.U32.HI R40, RZ, R21, R40 ;  /* 0x00000015ff287219 */ /* 0x000fe40000011628 */
[----:B--2---:R-:W-:Y:S01]  /*4920*/  SEL R3, R18, R37, !P0 ;  /* 0x0000002512037207 */ /* 0x004fe20004000000 */
[----:B------:R-:W-:Y:S01]  /*4930*/  IMAD.HI.U32 R42, R13, R20, RZ ;  /* 0x000000140d2a7227 */ /* 0x000fe200078e00ff */
[----:B------:R-:W-:Y:S02]  /*4940*/  SEL R11, R27, R40, !P4 ;  /* 0x000000281b0b7207 */ /* 0x000fe40006000000 */
[----:B------:R-:W-:Y:S01]  /*4950*/  SHF.R.U32.HI R37, RZ, R17, R46 ;  /* 0x00000011ff257219 */ /* 0x000fe2000001162e */
[-C--:B------:R-:W-:Y:S01]  /*4960*/  IMAD.HI.U32 R44, R3, R4.reuse, RZ ;  /* 0x00000004032c7227 */ /* 0x080fe200078e00ff */
[----:B------:R-:W-:Y:S02]  /*4970*/  SHF.R.U32.HI R42, RZ, R21, R42 ;  /* 0x00000015ff2a7219 */ /* 0x000fe4000001162a */
[----:B------:R-:W-:Y:S01]  /*4980*/  SEL R9, R8, R37, !P0 ;  /* 0x0000002508097207 */ /* 0x000fe20004000000 */
[-C--:B------:R-:W-:Y:S01]  /*4990*/  IMAD.HI.U32 R40, R11, R4.reuse, RZ ;  /* 0x000000040b287227 */ /* 0x080fe200078e00ff */
[-C--:B------:R-:W-:Y:S03]  /*49a0*/  @P2 SHF.R.U32.HI R3, RZ, R5.reuse, R44 ;  /* 0x00000005ff032219 */ /* 0x080fe6000001162c */
[----:B------:R-:W-:Y:S01]  /*49b0*/  IMAD.HI.U32 R14, R9, R4, RZ ;  /* 0x00000004090e7227 */ /* 0x000fe200078e00ff */
[----:B------:R-:W-:Y:S03]  /*49c0*/  @P2 SHF.R.U32.HI R11, RZ, R5, R40 ;  /* 0x00000005ff0b2219 */ /* 0x000fe60000011628 */
[C---:B------:R-:W-:Y:S01]  /*49d0*/  IMAD R10, R26.reuse, R3, RZ ;  /* 0x000000031a0a7224 */ /* 0x040fe200078e02ff */
[----:B------:R-:W-:Y:S01]  /*49e0*/  SEL R3, R13, R42, !P4 ;  /* 0x0000002a0d037207 */ /* 0x000fe20006000000 */
[C---:B------:R-:W-:Y:S01]  /*49f0*/  IMAD R12, R26.reuse, R11, RZ ;  /* 0x0000000b1a0c7224 */ /* 0x040fe200078e02ff */
[-C--:B------:R-:W-:Y:S02]  /*4a00*/  SHF.R.U32.HI R14, RZ, R5.reuse, R14 ;  /* 0x00000005ff0e7219 */ /* 0x080fe4000001160e */
[C---:B------:R-:W-:Y:S02]  /*4a10*/  ISETP.GE.AND P0, PT, R9.reuse, R10, PT ;  /* 0x0000000a0900720c */ /* 0x040fe40003f06270 */
[----:B------:R-:W-:Y:S02]  /*4a20*/  SEL R15, R9, R14, !P2 ;  /* 0x0000000e090f7207 */ /* 0x000fe40005000000 */
[C---:B------:R-:W-:Y:S03]  /*4a30*/  ISETP.GE.OR P0, PT, R3.reuse, R12, P0 ;  /* 0x0000000c0300720c */ /* 0x040fe60000706670 */
[----:B------:R-:W-:Y:S04]  /*4a40*/  IMAD.MOV R14, RZ, RZ, -R15 ;  /* 0x000000ffff0e7224 */ /* 0x000fe800078e0a0f */
[----:B------:R-:W-:Y:S06]  /*4a50*/  IMAD R14, R26, R14, R9 ;  /* 0x0000000e1a0e7224 */ /* 0x000fec00078e0209 */
[C---:B------:R-:W-:Y:S05]  /*4a60*/  @!P0 IMAD.HI.U32 R10, R3.reuse, R4, RZ ;  /* 0x00000004030a8227 */ /* 0x040fea00078e00ff */
[----:B------:R-:W-:Y:S04]  /*4a70*/  @!P0 SHF.R.U32.HI R10, RZ, R5, R10 ;  /* 0x00000005ff0a8219 */ /* 0x000fe8000001160a */
[----:B------:R-:W-:Y:S01]  /*4a80*/  @!P0 SEL R0, R3, R10, !P2 ;  /* 0x0000000a03008207 */ /* 0x000fe20005000000 */
[----:B------:R-:W-:Y:S03]  /*4a90*/  IMAD.MOV R10, RZ, RZ, -R3 ;  /* 0x000000ffff0a7224 */ /* 0x000fe600078e0a03 */
[----:B------:R-:W-:Y:S01]  /*4aa0*/  @!P0 IADD3 R15, PT, PT, R15, -R0, RZ ;  /* 0x800000000f0f8210 */ /* 0x000fe20007ffe0ff */
[----:B------:R-:W-:Y:S01]  /*4ab0*/  @!P0 IMAD R0, R11, R14, R0 ;  /* 0x0000000e0b008224 */ /* 0x000fe200078e0200 */
[----:B------:R-:W-:Y:S01]  /*4ac0*/  IADD3 R11, PT, PT, -R9, RZ, RZ ;  /* 0x000000ff090b7210 */ /* 0x000fe20007ffe1ff */
[----:B------:R-:W-:Y:S02]  /*4ad0*/  IMAD R13, R2, R10, R13 ;  /* 0x0000000a020d7224 */ /* 0x000fe400078e020d */
[----:B------:R-:W-:Y:S02]  /*4ae0*/  @!P0 IMAD R9, R15, R26, R3 ;  /* 0x0000001a0f098224 */ /* 0x000fe400078e0203 */
[----:B------:R-:W-:Y:S02]  /*4af0*/  @!P0 IMAD.MOV.U32 R3, RZ, RZ, R0 ;  /* 0x000000ffff038224 */ /* 0x000fe400078e0000 */
[----:B------:R-:W-:Y:S02]  /*4b00*/  IMAD R8, R6, R11, R8 ;  /* 0x0000000b06087224 */ /* 0x000fe400078e0208 */
[----:B------:R-:W-:Y:S02]  /*4b10*/  IMAD R13, R3, R2, R13 ;  /* 0x00000002030d7224 */ /* 0x000fe400078e020d */
[----:B------:R-:W-:Y:S02]  /*4b20*/  IMAD R8, R9, R6, R8 ;  /* 0x0000000609087224 */ /* 0x000fe400078e0208 */
.L_x_82:
[----:B------:R-:W-:Y:S05]  /*4b30*/  BRA.U UP2, `(.L_x_83) ;  /* 0x0000000102107547 */ /* 0x000fea000b800000 */
[----:B--2---:R-:W-:Y:S04]  /*4b40*/  MOV R0, UR22 ;  /* 0x0000001600007c02 */ /* 0x004fe80008000f00 */
[----:B------:R-:W-:Y:S04]  /*4b50*/  SHF.L.U32 R3, R0, 0x1f, RZ ;  /* 0x0000001f00037819 */ /* 0x000fe800000006ff */
[----:B------:R-:W2:Y:S02]  /*4b60*/  SYNCS.PHASECHK.TRANS64.TRYWAIT P0, [UR15+0x158], R3 ;  /* 0x00015803ff0075a7 */ /* 0x000ea4000800110f */
[----:B--2---:R-:W-:Y:S05]  /*4b70*/  @!P0 BRA `(.L_x_84) ;  /* 0x0000004800808947 */ /* 0x004fea0003800000 */
.L_x_83:
[----:B------:R-:W-:Y:S02]  /*4b80*/  R2UR UR34, R16 ;  /* 0x00000000102272ca */ /* 0x000fe400000e0000 */
[----:B------:R-:W-:Y:S02]  /*4b90*/  ISETP.NE.U32.AND P0, PT, RZ, UR4, PT ;  /* 0x00000004ff007c0c */ /* 0x000fe4000bf05070 */
[----:B------:R-:W-:Y:S02]  /*4ba0*/  SHF.L.U32 R12, R36, 0x1f, RZ ;  /* 0x0000001f240c7819 */ /* 0x000fe400000006ff */
[----:B------:R-:W-:Y:S07]  /*4bb0*/  ISETP.NE.AND.EX P0, PT, RZ, UR5, PT, P0 ;  /* 0x00000005ff007c0c */ /* 0x000fee000bf05300 */
[----:B------:R-:W-:Y:S01]  /*4bc0*/  USHF.L.U32 UR34, UR34, 0x7, URZ ;  /* 0x0000000722227899 */ /* 0x000fe200080006ff */
[----:B------:R-:W-:Y:S11]  /*4bd0*/  BRA.U !UP5, `(.L_x_85) ;  /* 0x000000010d347547 */ /* 0x000ff6000b800000 */
[----:B------:R-:W-:Y:S01]  /*4be0*/  UPLOP3.LUT UP0, UPT, UPT, UPT, UP1, 0x80, 0x8 ;  /* 0x000000000008789c */ /* 0x000fe20003f0f010 */
[----:B--2---:R-:W-:Y:S02]  /*4bf0*/  HFMA2 R0, -RZ, RZ, 0, 5.9604644775390625e-08 ;  /* 0x00000001ff007431 */ /* 0x004fe400000001ff */
[----:B------:R-:W-:Y:S03]  /*4c00*/  IMAD.MOV.U32 R63, RZ, RZ, 0x1 ;  /* 0x00000001ff3f7424 */ /* 0x000fe600078e00ff */
[----:B------:R-:W-:Y:S05]  /*4c10*/  PLOP3.LUT P2, PT, PT, PT, UP0, 0x80, 0x8 ;  /* 0x000000000008781c */ /* 0x000fea0003f4f008 */
[----:B------:R-:W2:Y:S01]  /*4c20*/  @UP0 LDCU.64 UR10, c[0x0][0x888] ;  /* 0x00011100ff0a07ac */ /* 0x000ea20008000a00 */
[----:B------:R-:W-:Y:S07]  /*4c30*/  @UP0 UIMAD UR8, UR57, UR4, URZ ;  /* 0x00000004390802a4 */ /* 0x000fee000f8e02ff */
[----:B------:R-:W-:Y:S01]  /*4c40*/  @!P2 PRMT R63, R0, 0x7610, R63 ;  /* 0x00007610003fa816 */ /* 0x000fe2000000003f */
[----:B--2---:R-:W-:Y:S03]  /*4c50*/  @UP0 UIMAD.WIDE UR10, UR8, 0x4, UR10 ;  /* 0x00000004080a08a5 */ /* 0x004fe6000f8e020a */
[----:B------:R-:W2:Y:S03]  /*4c60*/  @!UP0 LDCU UR8, c[0x0][0x880] ;  /* 0x00011000ff0887ac */ /* 0x000ea60008000800 */
[----:B------:R-:W-:Y:S01]  /*4c70*/  IMAD.U32 R10, RZ, RZ, UR10 ;  /* 0x0000000aff0a7e24 */ /* 0x000fe2000f8e00ff */
[----:B------:R-:W-:Y:S05]  /*4c80*/  MOV R11, UR11 ;  /* 0x0000000b000b7c02 */ /* 0x000fea0008000f00 */
[----:B------:R3:W5:Y:S02]  /*4c90*/  @P2 LDG.E R35, desc[UR48][R10.64] ;  /* 0x000000300a232981 */ /* 0x000764000c1e1900 */
[----:B--23--:R-:W-:Y:S07]  /*4ca0*/  @!P2 IMAD.U32 R35, RZ, RZ, UR8 ;  /* 0x00000008ff23ae24 */ /* 0x00cfee000f8e00ff */
.L_x_85:
[----:B-----5:R-:W-:Y:S01]  /*4cb0*/  @!P0 FSETP.EQ.AND P4, PT, R35, RZ, PT ;  /* 0x000000ff2300820b */ /* 0x020fe20003f82000 */
[----:B------:R-:W-:Y:S01]  /*4cc0*/  @!UPT UIADD3 URZ, UPT, UPT, URZ, URZ, URZ ;  /* 0x000000fffffff290 */ /* 0x000fe2000fffe0ff */
[----:B------:R-:W-:Y:S11]  /*4cd0*/  @!P0 BRA `(.L_x_86) ;  /* 0x0000000000148947 */ /* 0x000ff60003800000 */
[----:B------:R-:W-:Y:S02]  /*4ce0*/  LOP3.LUT P0, RZ, R63, 0xff, RZ, 0xc0, !PT ;  /* 0x000000ff3fff7812 */ /* 0x000fe4000780c0ff */
[----:B------:R-:W-:Y:S04]  /*4cf0*/  PLOP3.LUT P4, PT, PT, PT, UP0, 0x80, 0x8 ;  /* 0x000000000008781c */ /* 0x000fe80003f8f008 */
[----:B------:R-:W-:Y:S07]  /*4d00*/  PLOP3.LUT P4, PT, P4, PT, PT, 0x8, 0x80 ;  /* 0x000000000080781c */ /* 0x000fee000278e170 */
[----:B------:R-:W-:Y:S11]  /*4d10*/  @P0 FSETP.EQ.AND P4, PT, R35, RZ, PT ;  /* 0x000000ff2300020b */ /* 0x000ff60003f82000 */
[----:B------:R-:W-:Y:S02]  /*4d20*/  @!UPT UIADD3 URZ, UPT, UPT, URZ, URZ, URZ ;  /* 0x000000fffffff290 */ /* 0x000fe4000fffe0ff */
.L_x_86:
[----:B------:R-:W-:Y:S01]  /*4d30*/  ISETP.NE.AND P0, PT, R24, 0x1, PT ;  /* 0x000000011800780c */ /* 0x000fe20003f05270 */
[----:B------:R-:W3:Y:S01]  /*4d40*/  SYNCS.PHASECHK.TRANS64.TRYWAIT P2, [UR15+0x130], R12 ;  /* 0x0001300cff0075a7 */ /* 0x000ee2000804110f */
[----:B------:R-:W-:Y:S04]  /*4d50*/  IMAD.SHL.U32 R10, R19, 0x40, RZ ;  /* 0x00000040130a7824 */ /* 0x000fe800078e00ff */
[C---:B------:R-:W-:Y:S01]  /*4d60*/  IMAD.HI.U32 R9, R10.reuse, R25, RZ ;  /* 0x000000190a097227 */ /* 0x040fe200078e00ff */
[C---:B------:R-:W-:Y:S04]  /*4d70*/  R2UR UR35, R10.reuse ;  /* 0x000000000a2372ca */ /* 0x040fe800000e0000 */
[----:B------:R-:W-:Y:S04]  /*4d80*/  SHF.R.U32.HI R9, RZ, R32, R9 ;  /* 0x00000020ff097219 */ /* 0x000fe80000011609 */
[----:B------:R-:W-:Y:S02]  /*4d90*/  SEL R9, R10, R9, !P0 ;  /* 0x000000090a097207 */ /* 0x000fe40004000000 */
[----:B------:R-:W-:Y:S02]  /*4da0*/  ELECT P0, URZ, PT ;  /* 0x0000000000ff782f */ /* 0x000fe40003800000 */
[C---:B------:R-:W-:Y:S01]  /*4db0*/  R2UR UR8, R9.reuse ;  /* 0x00000000090872ca */ /* 0x040fe200000e0000 */
[C---:B-12---:R-:W-:Y:S01]  /*4dc0*/  IMAD.HI.U32 R0, R9.reuse, R22, RZ ;  /* 0x0000001609007227 */ /* 0x046fe200078e00ff */
[----:B------:R-:W-:Y:S02]  /*4dd0*/  PLOP3.LUT P4, PT, P4, P0, PT, 0xf2, 0x2f ;  /* 0x00000000002f781c */ /* 0x000fe40002781e72 */
[----:B------:R-:W-:Y:S01]  /*4de0*/  R2UR UR36, R9 ;  /* 0x00000000092472ca */ /* 0x000fe200000e0000 */
[----:B------:R-:W-:Y:S01]  /*4df0*/  IMAD.MOV R3, RZ, RZ, -R9 ;  /* 0x000000ffff037224 */ /* 0x000fe200078e0a09 */
[----:B------:R-:W-:Y:S04]  /*4e00*/  SHF.R.U32.HI R0, RZ, R23, R0 ;  /* 0x00000017ff007219 */ /* 0x000fe80000011600 */
[----:B------:R-:W-:Y:S02]  /*4e10*/  R2UR UR37, R0 ;  /* 0x00000000002572ca */ /* 0x000fe400000e0000 */
[----:B------:R-:W-:Y:S03]  /*4e20*/  R2UR UR9, R3 ;  /* 0x00000000030972ca */ /* 0x000fe600000e0000 */
[----:B----4-:R-:W-:Y:S08]  /*4e30*/  @!P4 IADD3 R9, P0, PT, R38, 0x580, RZ ;  /* 0x000005802609c810 */ /* 0x010ff00007f1e0ff */
[----:B------:R-:W-:Y:S02]  /*4e40*/  USEL UR37, UR8, UR37, !UP4 ;  /* 0x0000002508257287 */ /* 0x000fe4000e000000 */
[----:B------:R-:W-:Y:S04]  /*4e50*/  UIMAD UR35, UR7, UR9, UR35 ;  /* 0x00000009072372a4 */ /* 0x000fe8000f8e0223 */
[----:B------:R-:W-:Y:S05]  /*4e60*/  IMAD R0, RZ, RZ, -UR37 ;  /* 0x80000025ff007e24 */ /* 0x000fea000f8e02ff */
[----:B------:R-:W-:Y:S01]  /*4e70*/  R2UR UR8, R0 ;  /* 0x00000000000872ca */ /* 0x000fe200000e0000 */
[----:B------:R-:W-:Y:S11]  /*4e80*/  @!P4 IMAD.X R0, RZ, RZ, R39, P0 ;  /* 0x000000ffff00c224 */ /* 0x000ff600000e0627 */
[----:B------:R-:W-:Y:S01]  /*4e90*/  @!UPT UIADD3 URZ, UPT, UPT, URZ, URZ, URZ ;  /* 0x000000fffffff290 */ /* 0x000fe2000fffe0ff */
[----:B------:R-:W-:Y:S01]  /*4ea0*/  UIMAD UR36, UR6, UR8, UR36 ;  /* 0x00000008062472a4 */ /* 0x000fe2000f8e0224 */
[----:B---3--:R-:W-:Y:S11]  /*4eb0*/  @!P2 BRA `(.L_x_87) ;  /* 0x0000004400c8a947 */ /* 0x008ff60003800000 */
.L_x_197:
[----:B------:R-:W-:Y:S01]  /*4ec0*/  @!P4 R2UR UR8, R9 ;  /* 0x000000000908c2ca */ /* 0x000fe200000e0000 */
[----:B------:R-:W-:Y:S01]  /*4ed0*/  VOTEU.ALL UP3, P4 ;  /* 0x0000000000ff7886 */ /* 0x000fe20002060000 */
[----:B------:R-:W-:Y:S01]  /*4ee0*/  @!P4 R2UR UR9, R0 ;  /* 0x000000000009c2ca */ /* 0x000fe200000e0000 */
[----:B------:R-:W-:Y:S01]  /*4ef0*/  VOTEU.ALL UP2, P4 ;  /* 0x0000000000ff7886 */ /* 0x000fe20002040000 */
[----:B------:R-:W-:Y:S01]  /*4f00*/  @!P4 IMAD.MOV.U32 R0, RZ, RZ, 0x1000 ;  /* 0x00001000ff00c424 */ /* 0x000fe200078e00ff */
[----:B------:R-:W-:Y:S01]  /*4f10*/  @!P4 IADD3 R9, P0, PT, R38, 0x580, RZ ;  /* 0x000005802609c810 */ /* 0x000fe20007f1e0ff */
[----:B------:R-:W-:Y:S07]  /*4f20*/  @!UP3 UIADD3 UR32, UPT, UPT, UR15, 0x200, URZ ;  /* 0x000002000f20b890 */ /* 0x000fee000fffe0ff */
[----:B------:R-:W-:Y:S02]  /*4f30*/  IMAD.U32 R10, RZ, RZ, UR8 ;  /* 0x00000008ff0a7e24 */ /* 0x000fe4000f8e00ff */
[----:B------:R-:W-:Y:S01]  /*4f40*/  IMAD.U32 R11, RZ, RZ, UR9 ;  /* 0x00000009ff0b7e24 */ /* 0x000fe2000f8e00ff */
[----:B------:R-:W-:Y:S02]  /*4f50*/  @!UP3 UPRMT UR9, URZ, 0x40, URZ ;  /* 0x00000040ff09b896 */ /* 0x000fe400080000ff */
[----:B------:R-:W-:Y:S02]  /*4f60*/  @!P4 R2UR UR10, R10 ;  /* 0x000000000a0ac2ca */ /* 0x000fe400000e0000 */
[----:B------:R-:W-:Y:S01]  /*4f70*/  @!P4 R2UR UR11, R11 ;  /* 0x000000000b0bc2ca */ /* 0x000fe200000e0000 */
[----:B------:R-:W-:Y:S11]  /*4f80*/  @!UP3 UPRMT UR8, UR9, 0x5410, URZ ;  /* 0x000054100908b896 */ /* 0x000ff600080000ff */
[----:B------:R-:W-:Y:S01]  /*4f90*/  @!UPT UIADD3 URZ, UPT, UPT, URZ, URZ, URZ ;  /* 0x000000fffffff290 */ /* 0x000fe2000fffe0ff */
[----:B------:R2:W-:Y:S01]  /*4fa0*/  @!UP2 UTMALDG.4D.IM2COL [UR32], [UR10], UR8 ;  /* 0x000000200a00a3b4 */ /* 0x0005e20008058008 */
[----:B------:R3:W-:Y:S01]  /*4fb0*/  @!P4 SYNCS.ARRIVE.TRANS64.RED.A0TR RZ, [UR15+0x110], R0 ;  /* 0x00011000ffffc9a7 */ /* 0x0007e2000830040f */
[----:B------:R-:W-:Y:S01]  /*4fc0*/  SYNCS.ARRIVE.TRANS64.RED.A1T0 RZ, [UR31], RZ ;  /* 0x000000ffffff79a7 */ /* 0x000fe2000810041f */
[----:B---3--:R-:W-:Y:S01]  /*4fd0*/  @!P4 IMAD.X R0, RZ, RZ, R39, P0 ;  /* 0x000000ffff00c224 */ /* 0x008fe200000e0627 */
[----:B------:R-:W3:Y:S02]  /*4fe0*/  SYNCS.PHASECHK.TRANS64.TRYWAIT P2, [UR15+0x138], R12 ;  /* 0x0001380cff0075a7 */ /* 0x000ee4000804110f */
[----:B--23--:R-:W-:Y:S05]  /*4ff0*/  @!P2 BRA `(.L_x_88) ;  /* 0x000000440090a947 */ /* 0x00cfea0003800000 */
.L_x_199:
[----:B------:R-:W-:Y:S01]  /*5000*/  @!P4 R2UR UR8, R0 ;  /* 0x000000000008c2ca */ /* 0x000fe200000e0000 */
[----:B------:R-:W-:Y:S01]  /*5010*/  VOTEU.ALL UP3, P4 ;  /* 0x0000000000ff7886 */ /* 0x000fe20002060000 */
[----:B------:R-:W-:Y:S01]  /*5020*/  @!P4 R2UR UR9, R9 ;  /* 0x000000000909c2ca */ /* 0x000fe200000e0000 */
[----:B------:R-:W-:Y:S01]  /*5030*/  VOTEU.ALL UP2, P4 ;  /* 0x0000000000ff7886 */ /* 0x000fe20002040000 */
[----:B------:R-:W-:Y:S01]  /*5040*/  @!P4 IMAD.MOV.U32 R0, RZ, RZ, 0x1000 ;  /* 0x00001000ff00c424 */ /* 0x000fe200078e00ff */
[----:B------:R-:W-:Y:S01]  /*5050*/  UMOV UR27, UR35 ;  /* 0x00000023001b7c82 */ /* 0x000fe20008000000 */
[----:B------:R-:W-:Y:S01]  /*5060*/  @!UP3 UIADD3 UR26, UPT, UPT, UR34, 0x20, URZ ;  /* 0x00000020221ab890 */ /* 0x000fe2000fffe0ff */
[----:B------:R-:W-:Y:S01]  /*5070*/  @!P4 IADD3 R19, P0, PT, R38, 0x580, RZ ;  /* 0x000005802613c810 */ /* 0x000fe20007f1e0ff */
[----:B------:R-:W-:Y:S01]  /*5080*/  @!UP3 UIADD3 UR24, UPT, UPT, UR15, 0x1200, URZ ;  /* 0x000012000f18b890 */ /* 0x000fe2000fffe0ff */
[----:B------:R-:W-:Y:S01]  /*5090*/  UMOV UR28, UR36 ;  /* 0x00000024001c7c82 */ /* 0x000fe20008000000 */
[----:B------:R-:W-:Y:S02]  /*50a0*/  UMOV UR29, UR37 ;  /* 0x00000025001d7c82 */ /* 0x000fe40008000000 */
[----:B------:R-:W-:Y:S02]  /*50b0*/  @!P4 IMAD.X R16, RZ, RZ, R39, P0 ;  /* 0x000000ffff10c224 */ /* 0x000fe400000e0627 */
        /* <DEDUP_REMOVED lines=10> */
[----:B------:R-:W3:Y:S02]  /*5160*/  SYNCS.PHASECHK.TRANS64.TRYWAIT P2, [UR15+0x140], R12 ;  /* 0x0001400cff0075a7 */ /* 0x000ee4000804110f */
[----:B--23--:R-:W-:Y:S05]  /*5170*/  @!P2 BRA `(.L_x_89) ;  /* 0x000000440048a947 */ /* 0x00cfea0003800000 */
.L_x_201:
[----:B------:R-:W2:Y:S01]  /*5180*/  LDC.64 R14, c[0x0][0xb10] ;  /* 0x0002c400ff0e7b82 */ /* 0x000ea20000000a00 */
[----:B------:R-:W-:Y:S01]  /*5190*/  @!P4 R2UR UR8, R16 ;  /* 0x000000001008c2ca */ /* 0x000fe200000e0000 */
[----:B------:R-:W-:Y:S01]  /*51a0*/  VOTEU.ALL UP3, P4 ;  /* 0x0000000000ff7886 */ /* 0x000fe20002060000 */
[----:B------:R-:W-:Y:S01]  /*51b0*/  @!P4 R2UR UR9, R19 ;  /* 0x000000001309c2ca */ /* 0x000fe200000e0000 */
[----:B------:R-:W-:Y:S01]  /*51c0*/  VOTEU.ALL UP2, P4 ;  /* 0x0000000000ff7886 */ /* 0x000fe20002040000 */
[----:B------:R-:W-:Y:S03]  /*51d0*/  @!P4 IMAD.MOV.U32 R16, RZ, RZ, 0x1000 ;  /* 0x00001000ff10c424 */ /* 0x000fe600078e00ff */
[----:B------:R-:W3:Y:S01]  /*51e0*/  LDC.64 R10, c[0x0][0xb18] ;  /* 0x0002c600ff0a7b82 */ /* 0x000ee20000000a00 */
[----:B------:R-:W-:Y:S01]  /*51f0*/  @!UP3 UIADD3 UR18, UPT, UPT, UR34, 0x40, URZ ;  /* 0x000000402212b890 */ /* 0x000fe2000fffe0ff */
[----:B------:R-:W-:Y:S01]  /*5200*/  @P3 SHF.R.U32.HI R28, RZ, 0x10, R29 ;  /* 0x00000010ff1c3819 */ /* 0x000fe2000001161d */
[----:B------:R-:W-:Y:S01]  /*5210*/  @!UP3 UIADD3 UR16, UPT, UPT, UR15, 0x2200, URZ ;  /* 0x000022000f10b890 */ /* 0x000fe2000fffe0ff */
[----:B------:R-:W-:Y:S04]  /*5220*/  UMOV UR19, UR35 ;  /* 0x0000002300137c82 */ /* 0x000fe80008000000 */
[----:B------:R-:W4:Y:S01]  /*5230*/  @!P1 LDC R0, c[0x0][0xb20] ;  /* 0x0002c800ff009b82 */ /* 0x000f220000000800 */
[----:B------:R-:W-:Y:S01]  /*5240*/  UMOV UR20, UR36 ;  /* 0x0000002400147c82 */ /* 0x000fe20008000000 */
[----:B------:R-:W-:Y:S01]  /*5250*/  IMAD.U32 R41, RZ, RZ, UR8 ;  /* 0x00000008ff297e24 */ /* 0x000fe2000f8e00ff */
[----:B------:R-:W-:Y:S05]  /*5260*/  UMOV UR21, UR37 ;  /* 0x0000002500157c82 */ /* 0x000fea0008000000 */
[----:B-1----:R-:W1:Y:S01]  /*5270*/  @!P1 LDC R3, c[0x0][0xb0c] ;  /* 0x0002c300ff039b82 */ /* 0x002e620000000800 */
[----:B------:R-:W-:Y:S01]  /*5280*/  IMAD.U32 R40, RZ, RZ, UR9 ;  /* 0x00000009ff287e24 */ /* 0x000fe2000f8e00ff */
[----:B------:R-:W-:Y:S01]  /*5290*/  @!UP3 UPRMT UR9, URZ, 0x40, URZ ;  /* 0x00000040ff09b896 */ /* 0x000fe200080000ff */
[----:B------:R-:W-:Y:S02]  /*52a0*/  @!P4 R2UR UR11, R41 ;  /* 0x00000000290bc2ca */ /* 0x000fe400000e0000 */
[----:B------:R-:W-:Y:S01]  /*52b0*/  @P3 R2UR UR57, R28 ;  /* 0x000000001c3932ca */ /* 0x000fe200000e0000 */
[----:B------:R-:W-:Y:S01]  /*52c0*/  @!UP3 UPRMT UR8, UR9, 0x5410, URZ ;  /* 0x000054100908b896 */ /* 0x000fe200080000ff */
[----:B------:R-:W-:Y:S11]  /*52d0*/  @!P4 R2UR UR10, R40 ;  /* 0x00000000280ac2ca */ /* 0x000ff600000e0000 */
[----:B------:R-:W-:Y:S02]  /*52e0*/  @!UPT UIADD3 URZ, UPT, UPT, URZ, URZ, URZ ;  /* 0x000000fffffff290 */ /* 0x000fe4000fffe0ff */
[----:B------:R1:W-:Y:S01]  /*52f0*/  @!UP2 UTMALDG.4D.IM2COL [UR16], [UR10], UR8 ;  /* 0x000000100a00a3b4 */ /* 0x0003e20008058008 */
[----:B------:R1:W-:Y:S02]  /*5300*/  @!P4 SYNCS.ARRIVE.TRANS64.RED.A0TR RZ, [UR15+0x120], R16 ;  /* 0x00012010ffffc9a7 */ /* 0x0003e4000830040f */
[----:B-1----:R-:W-:Y:S01]  /*5310*/  @!P1 ISETP.NE.AND P2, PT, R3, 0x1, PT ;  /* 0x000000010300980c */ /* 0x002fe20003f45270 */
[C---:B--2---:R-:W-:Y:S01]  /*5320*/  @!P1 IMAD.HI.U32 R14, R13.reuse, R14, RZ ;  /* 0x0000000e0d0e9227 */ /* 0x044fe200078e00ff */
[----:B---3--:R-:W-:Y:S03]  /*5330*/  @!P1 ISETP.NE.AND P0, PT, R10, 0x1, PT ;  /* 0x000000010a00980c */ /* 0x008fe60003f05270 */
[C---:B------:R-:W-:Y:S01]  /*5340*/  @!P1 IMAD.HI.U32 R11, R8.reuse, R11, RZ ;  /* 0x0000000b080b9227 */ /* 0x040fe200078e00ff */
[----:B------:R-:W-:Y:S04]  /*5350*/  @!P1 SHF.R.U32.HI R14, RZ, R15, R14 ;  /* 0x0000000fff0e9219 */ /* 0x000fe8000001160e */
[----:B----4-:R-:W-:Y:S02]  /*5360*/  @!P1 SHF.R.U32.HI R9, RZ, R0, R11 ;  /* 0x00000000ff099219 */ /* 0x010fe4000001160b */
[----:B------:R-:W-:Y:S01]  /*5370*/  @!P1 SEL R14, R13, R14, !P2 ;  /* 0x0000000e0d0e9207 */ /* 0x000fe20005000000 */
[----:B------:R-:W-:Y:S01]  /*5380*/  SYNCS.ARRIVE.TRANS64.RED.A1T0 RZ, [UR45], RZ ;  /* 0x000000ffffff79a7 */ /* 0x000fe2000810042d */
[----:B------:R-:W-:Y:S05]  /*5390*/  @!P1 SEL R9, R8, R9, !P0 ;  /* 0x0000000908099207 */ /* 0x000fea0004000000 */
[----:B------:R-:W-:Y:S01]  /*53a0*/  @!P1 IMAD.IADD R0, R9, 0x1, -R14 ;  /* 0x0000000109009824 */ /* 0x000fe200078e0a0e */
[----:B------:R-:W1:Y:S01]  /*53b0*/  SYNCS.PHASECHK.TRANS64.TRYWAIT P5, [UR15+0x148], R12 ;  /* 0x0001480cff0075a7 */ /* 0x000e6200080a110f */
[----:B------:R-:W-:Y:S02]  /*53c0*/  @!P1 IMAD.IADD R9, R14, 0x1, -R9 ;  /* 0x000000010e099824 */ /* 0x000fe400078e0a09 */
[----:B------:R-:W-:Y:S02]  /*53d0*/  @!P1 IMAD R13, R0, R3, R13 ;  /* 0x00000003000d9224 */ /* 0x000fe400078e020d */
[----:B------:R-:W-:Y:S01]  /*53e0*/  @!P1 IMAD R8, R9, R10, R8 ;  /* 0x0000000a09089224 */ /* 0x000fe200078e0208 */
[----:B-1----:R-:W-:Y:S06]  /*53f0*/  @!P5 BRA `(.L_x_90) ;  /* 0x0000004000c0d947 */ /* 0x002fec0003800000 */
.L_x_203:
[----:B-1----:R-:W-:Y:S01]  /*5400*/  @!P4 IADD3 R3, P0, PT, R38, 0x580, RZ ;  /* 0x000005802603c810 */ /* 0x002fe20007f1e0ff */
[----:B------:R-:W-:Y:S01]  /*5410*/  VOTEU.ALL UP3, P4 ;  /* 0x0000000000ff7886 */ /* 0x000fe20002060000 */
[----:B------:R-:W-:Y:S01]  /*5420*/  VOTEU.ALL UP2, P4 ;  /* 0x0000000000ff7886 */ /* 0x000fe20002040000 */
[----:B------:R-:W-:Y:S01]  /*5430*/  UMOV UR11, UR35 ;  /* 0x00000023000b7c82 */ /* 0x000fe20008000000 */
[----:B------:R-:W-:Y:S01]  /*5440*/  @!P4 R2UR UR9, R3 ;  /* 0x000000000309c2ca */ /* 0x000fe200000e0000 */
[----:B------:R-:W-:Y:S01]  /*5450*/  @!P4 IMAD.X R0, RZ, RZ, R39, P0 ;  /* 0x000000ffff00c224 */ /* 0x000fe200000e0627 */
[----:B------:R-:W-:Y:S01]  /*5460*/  @!UP3 UPRMT UR16, URZ, 0x40, URZ ;  /* 0x00000040ff10b896 */ /* 0x000fe200080000ff */
[----:B------:R-:W-:Y:S01]  /*5470*/  LOP3.LUT R36, R36, 0x1, RZ, 0x3c, !PT ;  /* 0x0000000124247812 */ /* 0x000fe200078e3cff */
[----:B------:R-:W-:Y:S01]  /*5480*/  @!UP3 UIADD3 UR10, UPT, UPT, UR34, 0x60, URZ ;  /* 0x00000060220ab890 */ /* 0x000fe2000fffe0ff */
[----:B------:R-:W-:Y:S01]  /*5490*/  LOP3.LUT R34, R34, 0x1, RZ, 0x3c, !PT ;  /* 0x0000000122227812 */ /* 0x000fe200078e3cff */
[----:B------:R-:W-:Y:S01]  /*54a0*/  @!UP3 UPRMT UR20, UR16, 0x5410, URZ ;  /* 0x000054101014b896 */ /* 0x000fe200080000ff */
[----:B------:R-:W-:Y:S01]  /*54b0*/  @!P4 R2UR UR8, R0 ;  /* 0x000000000008c2ca */ /* 0x000fe200000e0000 */
[----:B------:R-:W-:Y:S01]  /*54c0*/  UMOV UR12, UR36 ;  /* 0x00000024000c7c82 */ /* 0x000fe20008000000 */
[----:B------:R-:W-:Y:S01]  /*54d0*/  UMOV UR13, UR37 ;  /* 0x00000025000d7c82 */ /* 0x000fe20008000000 */
[----:B------:R-:W-:Y:S02]  /*54e0*/  IMAD.IADD R16, R8, 0x1, R62 ;  /* 0x0000000108107824 */ /* 0x000fe400078e023e */
[----:B------:R-:W-:Y:S02]  /*54f0*/  IMAD.IADD R19, R13, 0x1, R64 ;  /* 0x000000010d137824 */ /* 0x000fe400078e0240 */
[----:B------:R-:W-:Y:S01]  /*5500*/  IMAD.U32 R10, RZ, RZ, UR9 ;  /* 0x00000009ff0a7e24 */ /* 0x000fe2000f8e00ff */
[----:B------:R-:W-:Y:S04]  /*5510*/  @!UP3 UIADD3 UR9, UPT, UPT, UR15, 0x128, URZ ;  /* 0x000001280f09b890 */ /* 0x000fe8000fffe0ff */
[----:B------:R-:W-:Y:S01]  /*5520*/  @!P4 R2UR UR18, R10 ;  /* 0x000000000a12c2ca */ /* 0x000fe200000e0000 */
[----:B------:R-:W-:Y:S01]  /*5530*/  IMAD.U32 R11, RZ, RZ, UR8 ;  /* 0x00000008ff0b7e24 */ /* 0x000fe2000f8e00ff */
[----:B------:R-:W-:Y:S04]  /*5540*/  @!UP3 UIADD3 UR8, UPT, UPT, UR15, 0x3200, URZ ;  /* 0x000032000f08b890 */ /* 0x000fe8000fffe0ff */
[----:B------:R-:W-:Y:S11]  /*5550*/  @!P4 R2UR UR19, R11 ;  /* 0x000000000b13c2ca */ /* 0x000ff600000e0000 */
[----:B------:R-:W-:Y:S02]  /*5560*/  @!UPT UIADD3 URZ, UPT, UPT, URZ, URZ, URZ ;  /* 0x000000fffffff290 */ /* 0x000fe4000fffe0ff */
[----:B------:R2:W-:Y:S01]  /*5570*/  @!UP2 UTMALDG.4D.IM2COL [UR8], [UR18], UR20 ;  /* 0x000000081200a3b4 */ /* 0x0005e20008058014 */
[----:B------:R2:W-:Y:S01]  /*5580*/  @!P4 SYNCS.ARRIVE.TRANS64.RED.A0TR RZ, [UR15+0x128], R33 ;  /* 0x00012821ffffc9a7 */ /* 0x0005e2000830040f */
[----:B------:R-:W-:Y:S01]  /*5590*/  UPLOP3.LUT UP2, UPT, UPT, UPT, UPT, 0x80, 0x8 ;  /* 0x000000000008789c */ /* 0x000fe20003f4f070 */
[----:B------:R-:W-:Y:S01]  /*55a0*/  SYNCS.ARRIVE.TRANS64.RED.A1T0 RZ, [UR23], RZ ;  /* 0x000000ffffff79a7 */ /* 0x000fe20008100417 */
[----:B------:R-:W-:Y:S09]  /*55b0*/  @P3 BRA `(.L_x_91) ;  /* 0xfffffff000743947 */ /* 0x000ff2000383ffff */
[----:B------:R-:W-:-:S04]  /*55c0*/  SHF.L.U32 R3, R36, 0x1f, RZ ;  /* 0x0000001f24037819 */ /* 0x000fc800000006ff */
[----:B------:R-:W1:Y:S02]  /*55d0*/  SYNCS.PHASECHK.TRANS64.TRYWAIT P0, [UR15+0x130], R3 ;  /* 0x00013003ff0075a7 */ /* 0x000e64000800110f */
[----:B-1----:R-:W-:Y:S05]  /*55e0*/  @!P0 BRA `(.L_x_92) ;  /* 0x00000040005c8947 */ /* 0x002fea0003800000 */
.L_x_205:
[----:B------:R-:W3:Y:S02]  /*55f0*/  SYNCS.PHASECHK.TRANS64.TRYWAIT P0, [UR15+0x138], R3 ;  /* 0x00013803ff0075a7 */ /* 0x000ee4000800110f */
[----:B---3--:R-:W-:Y:S05]  /*5600*/  @!P0 BRA `(.L_x_93) ;  /* 0x00000040006c8947 */ /* 0x008fea0003800000 */
.L_x_207:
[----:B------:R-:W3:Y:S02]  /*5610*/  SYNCS.PHASECHK.TRANS64.TRYWAIT P0, [UR15+0x140], R3 ;  /* 0x00014003ff0075a7 */ /* 0x000ee4000800110f */
[----:B---3--:R-:W-:Y:S05]  /*5620*/  @!P0 BRA `(.L_x_94) ;  /* 0x00000040007c8947 */ /* 0x008fea0003800000 */
.L_x_209:
[----:B-1----:R-:W-:-:S07]  /*5630*/  MOV R0, UR15 ;  /* 0x0000000f00007c02 */ /* 0x002fce0008000f00 */
.L_x_95:
[----:B-1----:R-:W-:-:S04]  /*5640*/  SHF.L.U32 R3, R36, 0x1f, RZ ;  /* 0x0000001f24037819 */ /* 0x002fc800000006ff */
[----:B------:R1:W3:Y:S03]  /*5650*/  SYNCS.PHASECHK.TRANS64.TRYWAIT P0, [R0+URZ+0x148], R3 ;  /* 0x00014803000075a7 */ /* 0x0002e600080011ff */
[----:B---3--:R-:W-:Y:S05]  /*5660*/  @!P0 NANOSLEEP.SYNCS 0x989680 ;  /* 0x009896800000895d */ /* 0x008fea0003900000 */
[----:B------:R-:W3:Y:S02]  /*5670*/  @!P0 SYNCS.PHASECHK.TRANS64 P0, [R0+URZ+0x148], R3 ;  /* 0x00014803000085a7 */ /* 0x000ee400080010ff */
[----:B--23--:R-:W-:Y:S05]  /*5680*/  @P0 EXIT ;  /* 0x000000000000094d */ /* 0x00cfea0003800000 */
[----:B------:R-:W-:Y:S05]  /*5690*/  BRA `(.L_x_95) ;  /* 0xfffffffc00e87947 */ /* 0x000fea000383ffff */
.L_x_80:
[----:B------:R-:W-:-:S06]  /*56a0*/  UISETP.GE.AND UP1, UPT, UR4, 0x4, UPT ;  /* 0x000000040400788c */ /* 0x000fcc000bf26270 */
[----:B------:R-:W-:-:S13]  /*56b0*/  PLOP3.LUT P0, PT, PT, PT, UP1, 0x80, 0x8 ;  /* 0x000000000008781c */ /* 0x000fda0003f0f018 */
[----:B-1----:R-:W-:Y:S05]  /*56c0*/  @!P0 EXIT ;  /* 0x000000000000894d */ /* 0x002fea0003800000 */
[----:B------:R-:W-:Y:S01]  /*56d0*/  BAR.SYNC.DEFER_BLOCKING 0x6, 0xa0 ;  /* 0x0182800000007b1d */ /* 0x000fe20000010000 */
[C---:B------:R-:W-:Y:S01]  /*56e0*/  IMAD.SHL.U32 R4, R72.reuse, 0x20, RZ ;  /* 0x0000002048047824 */ /* 0x040fe200078e00ff */
[----:B------:R-:W-:Y:S01]  /*56f0*/  SHF.R.U32.HI R5, RZ, 0x1, R72 ;  /* 0x00000001ff057819 */ /* 0x000fe20000011648 */
[C---:B------:R-:W-:Y:S01]  /*5700*/  IMAD.SHL.U32 R0, R72.reuse, 0x4, RZ ;  /* 0x0000000448007824 */ /* 0x040fe200078e00ff */
[C---:B------:R-:W-:Y:S01]  /*5710*/  LOP3.LUT P0, RZ, R72.reuse, 0x4, RZ, 0xc0, !PT ;  /* 0x0000000448ff7812 */ /* 0x040fe2000780c0ff */
[----:B------:R-:W-:Y:S01]  /*5720*/  IMAD.SHL.U32 R71, R72, 0x10, RZ ;  /* 0x0000001048477824 */ /* 0x000fe200078e00ff */
[----:B------:R-:W-:Y:S01]  /*5730*/  UMOV UR50, 0x400 ;  /* 0x0000040000327882 */ /* 0x000fe20000000000 */
[----:B------:R-:W-:Y:S01]  /*5740*/  LOP3.LUT R3, R4, 0xc0, RZ, 0xc0, !PT ;  /* 0x000000c004037812 */ /* 0x000fe200078ec0ff */
[----:B------:R-:W-:Y:S01]  /*5750*/  ULEA UR50, UR45, UR50, 0x18 ;  /* 0x000000322d327291 */ /* 0x000fe2000f8ec0ff */
[----:B------:R-:W1:Y:S01]  /*5760*/  LDC R67, c[0x0][0x370] ;  /* 0x0000dc00ff437b82 */ /* 0x000e620000000800 */
[----:B------:R-:W-:Y:S01]  /*5770*/  LOP3.LUT R71, R71, 0x600, RZ, 0xc0, !PT ;  /* 0x0000060047477812 */ /* 0x000fe200078ec0ff */
[----:B------:R-:W-:Y:S01]  /*5780*/  IMAD.U32 R32, R72, 0x10000, RZ ;  /* 0x0001000048207824 */ /* 0x000fe200078e00ff */
[----:B------:R-:W-:Y:S01]  /*5790*/  LOP3.LUT R0, R3, 0x18, R0, 0xf8, !PT ;  /* 0x0000001803007812 */ /* 0x000fe200078ef800 */
[----:B------:R-:W-:Y:S01]  /*57a0*/  UIADD3 UR4, UPT, UPT, UR50, 0x200, URZ ;  /* 0x0000020032047890 */ /* 0x000fe2000fffe0ff */
[--C-:B------:R-:W-:Y:S01]  /*57b0*/  LOP3.LUT R71, R71, 0x20, R4.reuse, 0xf8, !PT ;  /* 0x0000002047477812 */ /* 0x100fe200078ef804 */
[----:B------:R-:W-:Y:S01]  /*57c0*/  IMAD.MOV.U32 R75, RZ, RZ, 0x20 ;  /* 0x00000020ff4b7424 */ /* 0x000fe200078e00ff */
[----:B------:R-:W-:Y:S01]  /*57d0*/  LOP3.LUT R0, R0, 0x8, R5, 0x78, !PT ;  /* 0x0000000800007812 */ /* 0x000fe200078e7805 */
[----:B------:R-:W2:Y:S01]  /*57e0*/  LDC R28, c[0x0][0xb0c] ;  /* 0x0002c300ff1c7b82 */ /* 0x000ea20000000800 */
[----:B------:R-:W-:Y:S01]  /*57f0*/  LOP3.LUT R71, R71, 0x100, R4, 0xf8, !PT ;  /* 0x0000010047477812 */ /* 0x000fe200078ef804 */
[----:B------:R-:W-:Y:S01]  /*5800*/  IMAD.MOV.U32 R70, RZ, RZ, 0x1 ;  /* 0x00000001ff467424 */ /* 0x000fe200078e00ff */
[----:B------:R-:W-:Y:S01]  /*5810*/  LOP3.LUT R72, R72, 0x60, RZ, 0xc0, !PT ;  /* 0x0000006048487812 */ /* 0x000fe200078ec0ff */
[----:B------:R-:W-:Y:S01]  /*5820*/  IMAD.MOV.U32 R30, RZ, RZ, RZ ;  /* 0x000000ffff1e7224 */ /* 0x000fe200078e00ff */
[----:B------:R-:W-:-:S02]  /*5830*/  LOP3.LUT R71, R71, R0, RZ, 0xfc, !PT ;  /* 0x0000000047477212 */ /* 0x000fc400078efcff */
[----:B------:R-:W-:Y:S01]  /*5840*/  CS2R R68, SRZ ;  /* 0x0000000000447805 */ /* 0x000fe2000001ff00 */
[----:B------:R-:W3:Y:S01]  /*5850*/  LDS R2, [UR50+0x1b0] ;  /* 0x0001b032ff027984 */ /* 0x000ee20008000800 */
[----:B------:R-:W4:Y:S01]  /*5860*/  LDC R65, c[0x0][0xb20] ;  /* 0x0002c800ff417b82 */ /* 0x000f220000000800 */
[----:B------:R-:W-:Y:S01]  /*5870*/  LOP3.LUT R32, R32, 0x600000, RZ, 0xc0, !PT ;  /* 0x0060000020207812 */ /* 0x000fe200078ec0ff */
[----:B------:R-:W-:Y:S01]  /*5880*/  IMAD.U32 R74, RZ, RZ, UR4 ;  /* 0x00000004ff4a7e24 */ /* 0x000fe2000f8e00ff */
[----:B------:R-:W-:Y:S01]  /*5890*/  SEL R75, R75, 0xffffffe0, !P0 ;  /* 0xffffffe04b4b7807 */ /* 0x000fe20004000000 */
[----:B------:R-:W1:Y:S04]  /*58a0*/  LDCU.64 UR54, c[0x0][0x348] ;  /* 0x00006900ff3677ac */ /* 0x000e680008000a00 */
[----:B------:R-:W1:Y:S01]  /*58b0*/  LDC R27, c[0x0][0xb30] ;  /* 0x0002cc00ff1b7b82 */ /* 0x000e620000000800 */
[----:B------:R-:W1:Y:S01]  /*58c0*/  LDCU.64 UR36, c[0x0][0x888] ;  /* 0x00011100ff2477ac */ /* 0x000e620008000a00 */
[----:B------:R-:W1:Y:S06]  /*58d0*/  LDCU.64 UR38, c[0x0][0x890] ;  /* 0x00011200ff2677ac */ /* 0x000e6c0008000a00 */
[----:B------:R-:W1:Y:S01]  /*58e0*/  LDC.64 R56, c[0x0][0xb10] ;  /* 0x0002c400ff387b82 */ /* 0x000e620000000a00 */
[----:B------:R-:W1:Y:S01]  /*58f0*/  LDCU.64 UR46, c[0x0][0xa90] ;  /* 0x00015200ff2e77ac */ /* 0x000e620008000a00 */
[----:B------:R-:W-:Y:S01]  /*5900*/  UMOV UR52, URZ ;  /* 0x000000ff00347c82 */ /* 0x000fe20008000000 */
[----:B------:R-:W-:-:S05]  /*5910*/  UMOV UR56, URZ ;  /* 0x000000ff00387c82 */ /* 0x000fca0008000000 */
[----:B------:R-:W1:Y:S08]  /*5920*/  LDC.64 R24, c[0x0][0xb18] ;  /* 0x0002c600ff187b82 */ /* 0x000e700000000a00 */
[----:B------:R-:W1:Y:S01]  /*5930*/  LDC.64 R22, c[0x0][0xb28] ;  /* 0x0002ca00ff167b82 */ /* 0x000e620000000a00 */
[C---:B---3--:R-:W-:Y:S01]  /*5940*/  VIADD R3, R2.reuse, 0x80 ;  /* 0x0000008002037836 */ /* 0x048fe20000000000 */
[----:B------:R-:W-:-:S06]  /*5950*/  LOP3.LUT R2, R2, 0xffff, RZ, 0xc0, !PT ;  /* 0x0000ffff02027812 */ /* 0x000fcc00078ec0ff */
[----:B------:R-:W3:Y:S01]  /*5960*/  LDC.64 R54, c[0x0][0x8b0] ;  /* 0x00022c00ff367b82 */ /* 0x000ee20000000a00 */
[----:B------:R-:W-:-:S05]  /*5970*/  LOP3.LUT R3, R3, 0xffff, RZ, 0xc0, !PT ;  /* 0x0000ffff03037812 */ /* 0x000fca00078ec0ff */
[----:B------:R1:W-:Y:S02]  /*5980*/  STL.64 [R1], R2 ;  /* 0x0000000201007387 */ /* 0x0003e40000100a00 */
[----:B------:R-:W1:Y:S08]  /*5990*/  LDC.64 R52, c[0x0][0x8a8] ;  /* 0x00022a00ff347b82 */ /* 0x000e700000000a00 */
[----:B------:R-:W1:Y:S08]  /*59a0*/  LDC.64 R60, c[0x0][0xa80] ;  /* 0x0002a000ff3c7b82 */ /* 0x000e700000000a00 */
[----:B------:R-:W1:Y:S08]  /*59b0*/  LDC.64 R58, c[0x0][0xa88] ;  /* 0x0002a200ff3a7b82 */ /* 0x000e700000000a00 */
[----:B--2-4-:R-:W1:Y:S02]  /*59c0*/  LDC R66, c[0x0][0x374] ;  /* 0x0000dd00ff427b82 */ /* 0x014e640000000800 */
.L_x_139:
[----:B-12---:R-:W-:Y:S04]  /*59d0*/  SHF.L.U32 R3, R68, 0x1f, RZ ;  /* 0x0000001f44037819 */ /* 0x006fe800000006ff */
[----:B------:R-:W1:Y:S02]  /*59e0*/  SYNCS.PHASECHK.TRANS64.TRYWAIT P0, [UR50+0x160], R3 ;  /* 0x00016003ff0075a7 */ /* 0x000e640008001132 */
[----:B-1-3--:R-:W-:Y:S05]  /*59f0*/  @!P0 BRA `(.L_x_96) ;  /* 0x0000003c00a08947 */ /* 0x00afea0003800000 */
.L_x_211:
[----:B------:R-:W2:Y:S01]  /*5a00*/  LDC.64 R12, c[0x0][0xb10] ;  /* 0x0002c400ff0c7b82 */ /* 0x000ea20000000a00 */
[----:B------:R-:W4:Y:S01]  /*5a10*/  LDS.128 R36, [UR50+0x1a0] ;  /* 0x0001a032ff247984 */ /* 0x000f220008000c00 */
[----:B------:R-:W-:Y:S01]  /*5a20*/  UIADD3 UR4, UPT, UPT, UR50, 0x168, URZ ;  /* 0x0000016832047890 */ /* 0x000fe2000fffe0ff */
[----:B-1----:R-:W-:Y:S01]  /*5a30*/  IMAD R0, R30, 0x4, R1 ;  /* 0x000000041e007824 */ /* 0x002fe200078e0201 */
[----:B------:R-:W-:Y:S04]  /*5a40*/  ISETP.NE.AND P1, PT, R27, 0x1, PT ;  /* 0x000000011b00780c */ /* 0x000fe80003f25270 */
[----:B------:R-:W1:Y:S01]  /*5a50*/  LDC.64 R10, c[0x0][0xb18] ;  /* 0x0002c600ff0a7b82 */ /* 0x000e620000000a00 */
[----:B------:R-:W-:Y:S01]  /*5a60*/  UPRMT UR4, URZ, 0x654, UR4 ;  /* 0x00000654ff047896 */ /* 0x000fe20008000004 */
[----:B------:R-:W-:Y:S01]  /*5a70*/  ISETP.GE.AND P0, PT, R26, 0x1, PT ;  /* 0x000000011a00780c */ /* 0x000fe20003f06270 */
[----:B------:R-:W-:Y:S01]  /*5a80*/  @!PT LDS RZ, [RZ] ;  /* 0x00000000fffff984 */ /* 0x000fe20000000800 */
[----:B------:R-:W-:Y:S01]  /*5a90*/  @!PT LDS RZ, [RZ] ;  /* 0x00000000fffff984 */ /* 0x000fe20000000800 */
[----:B------:R-:W-:Y:S01]  /*5aa0*/  @!PT LDS RZ, [RZ] ;  /* 0x00000000fffff984 */ /* 0x000fe20000000800 */
[----:B------:R-:W-:Y:S01]  /*5ab0*/  @!PT LDS RZ, [RZ] ;  /* 0x00000000fffff984 */ /* 0x000fe20000000800 */
[----:B------:R3:W-:Y:S06]  /*5ac0*/  MEMBAR.ALL.CTA ;  /* 0x0000000000007992 */ /* 0x0007ec0000008000 */
[----:B---3--:R-:W3:Y:S01]  /*5ad0*/  FENCE.VIEW.ASYNC.S ;  /* 0x00000000000073c6 */ /* 0x008ee20000000000 */
[----:B------:R-:W1:Y:S08]  /*5ae0*/  @!P1 LDC R14, c[0x0][0xb20] ;  /* 0x0002c800ff0e9b82 */ /* 0x000e700000000800 */
[----:B------:R-:W1:Y:S01]  /*5af0*/  @!P1 LDC R9, c[0x0][0xb0c] ;  /* 0x0002c300ff099b82 */ /* 0x000e620000000800 */
[----:B---3--:R-:W-:Y:S01]  /*5b00*/  SYNCS.ARRIVE.TRANS64.RED.A1T0 RZ, [UR4], RZ ;  /* 0x000000ffffff79a7 */ /* 0x008fe20008100404 */
[----:B------:R3:W5:Y:S01]  /*5b10*/  LDL R17, [R0] ;  /* 0x0000000000117983 */ /* 0x0007620000100800 */
[----:B----4-:R-:W-:Y:S04]  /*5b20*/  LOP3.LUT P4, RZ, R38, 0x1, RZ, 0xc0, !PT ;  /* 0x0000000126ff7812 */ /* 0x010fe8000788c0ff */
[----:B------:R-:W-:Y:S09]  /*5b30*/  P2R R76, PR, RZ, 0x10 ;  /* 0x00000010ff4c7803 */ /* 0x000ff20000000000 */
[----:B------:R-:W-:Y:S02]  /*5b40*/  @P4 MOV R31, R36 ;  /* 0x00000024001f4202 */ /* 0x000fe40000000f00 */
[----:B------:R-:W-:Y:S01]  /*5b50*/  @P4 LOP3.LUT R29, R37, 0xffff, RZ, 0xc0, !PT ;  /* 0x0000ffff251d4812 */ /* 0x000fe200078ec0ff */
[----:B--23--:R-:W-:Y:S06]  /*5b60*/  @!P0 BRA `(.L_x_97) ;  /* 0x0000000000a48947 */ /* 0x00cfec0003800000 */
[----:B------:R-:W-:Y:S01]  /*5b70*/  IMAD.HI.U32 R20, R66, R25, RZ ;  /* 0x0000001942147227 */ /* 0x000fe200078e00ff */
[----:B------:R-:W-:Y:S02]  /*5b80*/  ISETP.NE.AND P0, PT, R24, 0x1, PT ;  /* 0x000000011800780c */ /* 0x000fe40003f05270 */
[----:B------:R-:W-:Y:S01]  /*5b90*/  ISETP.NE.AND P2, PT, R26, 0x1, PT ;  /* 0x000000011a00780c */ /* 0x000fe20003f45270 */
[-C--:B------:R-:W-:Y:S01]  /*5ba0*/  IMAD.HI.U32 R18, R67, R56.reuse, RZ ;  /* 0x0000003843127227 */ /* 0x080fe200078e00ff */
[----:B------:R-:W-:Y:S02]  /*5bb0*/  SHF.R.U32.HI R21, RZ, R65, R20 ;  /* 0x00000041ff157219 */ /* 0x000fe40000011614 */
[----:B------:R-:W-:Y:S01]  /*5bc0*/  ISETP.NE.AND P3, PT, R28, 0x1, PT ;  /* 0x000000011c00780c */ /* 0x000fe20003f65270 */
[----:B------:R-:W-:Y:S01]  /*5bd0*/  IMAD.HI.U32 R40, R29, R25, RZ ;  /* 0x000000191d287227 */ /* 0x000fe200078e00ff */
[----:B------:R-:W-:Y:S02]  /*5be0*/  SHF.R.U32.HI R18, RZ, R57, R18 ;  /* 0x00000039ff127219 */ /* 0x000fe40000011612 */
[----:B------:R-:W-:Y:S01]  /*5bf0*/  SEL R3, R66, R21, !P0 ;  /* 0x0000001542037207 */ /* 0x000fe20004000000 */
[----:B------:R-:W-:Y:S01]  /*5c00*/  IMAD.HI.U32 R34, R31, R56, RZ ;  /* 0x000000381f227227 */ /* 0x000fe200078e00ff */
[----:B------:R-:W-:Y:S03]  /*5c10*/  SEL R7, R67, R18, !P3 ;  /* 0x0000001243077207 */ /* 0x000fe60005800000 */
[-C--:B------:R-:W-:Y:S01]  /*5c20*/  IMAD.HI.U32 R18, R3, R22.reuse, RZ ;  /* 0x0000001603127227 */ /* 0x080fe200078e00ff */
[----:B------:R-:W-:Y:S03]  /*5c30*/  SHF.R.U32.HI R34, RZ, R57, R34 ;  /* 0x00000039ff227219 */ /* 0x000fe60000011622 */
[----:B------:R-:W-:Y:S01]  /*5c40*/  IMAD.HI.U32 R20, R7, R22, RZ ;  /* 0x0000001607147227 */ /* 0x000fe200078e00ff */
[----:B------:R-:W-:Y:S02]  /*5c50*/  @P2 SHF.R.U32.HI R3, RZ, R23, R18 ;  /* 0x00000017ff032219 */ /* 0x000fe40000011612 */
[----:B------:R-:W-:Y:S02]  /*5c60*/  SHF.R.U32.HI R18, RZ, R65, R40 ;  /* 0x00000041ff127219 */ /* 0x000fe40000011628 */
[----:B------:R-:W-:Y:S01]  /*5c70*/  @P2 SHF.R.U32.HI R7, RZ, R23, R20 ;  /* 0x00000017ff072219 */ /* 0x000fe20000011614 */
[C---:B------:R-:W-:Y:S01]  /*5c80*/  IMAD R2, R26.reuse, R3, RZ ;  /* 0x000000031a027224 */ /* 0x040fe200078e02ff */
[----:B------:R-:W-:Y:S02]  /*5c90*/  SEL R5, R29, R18, !P0 ;  /* 0x000000121d057207 */ /* 0x000fe40004000000 */
[----:B------:R-:W-:Y:S01]  /*5ca0*/  SEL R3, R31, R34, !P3 ;  /* 0x000000221f037207 */ /* 0x000fe20005800000 */
[----:B------:R-:W-:Y:S01]  /*5cb0*/  IMAD R4, R26, R7, RZ ;  /* 0x000000071a047224 */ /* 0x000fe200078e02ff */
[C---:B------:R-:W-:Y:S01]  /*5cc0*/  ISETP.GE.AND P0, PT, R5.reuse, R2, PT ;  /* 0x000000020500720c */ /* 0x040fe20003f06270 */
[----:B------:R-:W-:Y:S03]  /*5cd0*/  IMAD.HI.U32 R6, R5, R22, RZ ;  /* 0x0000001605067227 */ /* 0x000fe600078e00ff */
[----:B------:R-:W-:Y:S01]  /*5ce0*/  ISETP.GE.OR P0, PT, R3, R4, P0 ;  /* 0x000000040300720c */ /* 0x000fe20000706670 */
[----:B------:R-:W-:Y:S01]  /*5cf0*/  IMAD.MOV R4, RZ, RZ, -R3 ;  /* 0x000000ffff047224 */ /* 0x000fe200078e0a03 */
[-C--:B------:R-:W-:Y:S03]  /*5d00*/  SHF.R.U32.HI R6, RZ, R23.reuse, R6 ;  /* 0x00000017ff067219 */ /* 0x080fe60000011606 */
[----:B------:R-:W-:Y:S01]  /*5d10*/  IMAD R31, R28, R4, R31 ;  /* 0x000000041c1f7224 */ /* 0x000fe200078e021f */
[----:B------:R-:W-:Y:S05]  /*5d20*/  SEL R15, R5, R6, !P2 ;  /* 0x00000006050f7207 */ /* 0x000fea0005000000 */
[----:B------:R-:W-:Y:S02]  /*5d30*/  IMAD.MOV R6, RZ, RZ, -R15 ;  /* 0x000000ffff067224 */ /* 0x000fe400078e0a0f */
[C---:B------:R-:W-:Y:S04]  /*5d40*/  @!P0 IMAD.HI.U32 R2, R3.reuse, R22, RZ ;  /* 0x0000001603028227 */ /* 0x040fe800078e00ff */
[----:B------:R-:W-:Y:S01]  /*5d50*/  IMAD R6, R26, R6, R5 ;  /* 0x000000061a067224 */ /* 0x000fe200078e0205 */
[----:B------:R-:W-:Y:S04]  /*5d60*/  @!P0 SHF.R.U32.HI R2, RZ, R23, R2 ;  /* 0x00000017ff028219 */ /* 0x000fe80000011602 */
[----:B------:R-:W-:Y:S02]  /*5d70*/  @!P0 SEL R0, R3, R2, !P2 ;  /* 0x0000000203008207 */ /* 0x000fe40005000000 */
[----:B------:R-:W-:Y:S02]  /*5d80*/  IADD3 R2, PT, PT, -R5, RZ, RZ ;  /* 0x000000ff05027210 */ /* 0x000fe40007ffe1ff */
[----:B------:R-:W-:Y:S01]  /*5d90*/  @!P0 IADD3 R8, PT, PT, R15, -R0, RZ ;  /* 0x800000000f088210 */ /* 0x000fe20007ffe0ff */
[----:B------:R-:W-:Y:S02]  /*5da0*/  @!P0 IMAD R0, R7, R6, R0 ;  /* 0x0000000607008224 */ /* 0x000fe400078e0200 */
[----:B------:R-:W-:Y:S02]  /*5db0*/  IMAD R29, R24, R2, R29 ;  /* 0x00000002181d7224 */ /* 0x000fe400078e021d */
[----:B------:R-:W-:Y:S02]  /*5dc0*/  @!P0 IMAD R5, R8, R26, R3 ;  /* 0x0000001a08058224 */ /* 0x000fe400078e0203 */
[----:B------:R-:W-:Y:S04]  /*5dd0*/  @!P0 IMAD.MOV.U32 R3, RZ, RZ, R0 ;  /* 0x000000ffff038224 */ /* 0x000fe800078e0000 */
[----:B------:R-:W-:Y:S02]  /*5de0*/  IMAD R31, R3, R28, R31 ;  /* 0x0000001c031f7224 */ /* 0x000fe400078e021f */
[----:B------:R-:W-:Y:S07]  /*5df0*/  IMAD R29, R5, R24, R29 ;  /* 0x00000018051d7224 */ /* 0x000fee00078e021d */
.L_x_97:
[----:B-1----:R-:W-:Y:S01]  /*5e00*/  @!P1 ISETP.NE.AND P0, PT, R10, 0x1, PT ;  /* 0x000000010a00980c */ /* 0x002fe20003f05270 */
[----:B------:R-:W-:Y:S01]  /*5e10*/  @!P1 IMAD.HI.U32 R3, R29, R11, RZ ;  /* 0x0000000b1d039227 */ /* 0x000fe200078e00ff */
[----:B------:R-:W-:Y:S01]  /*5e20*/  R2UR UR41, R16 ;  /* 0x00000000102972ca */ /* 0x000fe200000e0000 */
[----:B------:R-:W-:Y:S01]  /*5e30*/  BSSY.RECONVERGENT B6, `(.L_x_98) ;  /* 0x000002f000067945 */ /* 0x000fe20003800200 */
[----:B------:R-:W-:Y:S01]  /*5e40*/  @!P1 ISETP.NE.AND P2, PT, R9, 0x1, PT ;  /* 0x000000010900980c */ /* 0x000fe20003f45270 */
[----:B------:R-:W-:Y:S01]  /*5e50*/  @!P1 IMAD.HI.U32 R0, R31, R12, RZ ;  /* 0x0000000c1f009227 */ /* 0x000fe200078e00ff */
[----:B------:R-:W-:Y:S02]  /*5e60*/  @!P1 SHF.R.U32.HI R2, RZ, R14, R3 ;  /* 0x0000000eff029219 */ /* 0x000fe40000011603 */
[----:B------:R-:W-:Y:S02]  /*5e70*/  @P4 SHF.R.U32.HI R36, RZ, 0x10, R37 ;  /* 0x00000010ff244819 */ /* 0x000fe40000011625 */
[----:B------:R-:W-:Y:S02]  /*5e80*/  @!P1 SEL R2, R29, R2, !P0 ;  /* 0x000000021d029207 */ /* 0x000fe40004000000 */
[----:B------:R-:W-:Y:S02]  /*5e90*/  @!P1 SHF.R.U32.HI R0, RZ, R13, R0 ;  /* 0x0000000dff009219 */ /* 0x000fe40000011600 */
[----:B------:R-:W-:Y:S01]  /*5ea0*/  LOP3.LUT P0, RZ, R74, 0x1b0, RZ, 0xc0, !PT ;  /* 0x000001b04aff7812 */ /* 0x000fe2000780c0ff */
[----:B------:R-:W-:Y:S01]  /*5eb0*/  USHF.L.U32 UR41, UR41, 0x7, URZ ;  /* 0x0000000729297899 */ /* 0x000fe200080006ff */
[----:B------:R-:W-:Y:S02]  /*5ec0*/  @!P1 SEL R3, R31, R0, !P2 ;  /* 0x000000001f039207 */ /* 0x000fe40005000000 */
[----:B------:R-:W-:Y:S03]  /*5ed0*/  @P4 R2UR UR51, R36 ;  /* 0x00000000243342ca */ /* 0x000fe600000e0000 */
[----:B------:R-:W-:Y:S02]  /*5ee0*/  @!P1 IMAD.IADD R0, R2, 0x1, -R3 ;  /* 0x0000000102009824 */ /* 0x000fe400078e0a03 */
[----:B------:R-:W-:Y:S02]  /*5ef0*/  @!P1 IMAD.IADD R2, R3, 0x1, -R2 ;  /* 0x0000000103029824 */ /* 0x000fe400078e0a02 */
[----:B------:R-:W-:Y:S02]  /*5f00*/  @!P1 IMAD R31, R0, R9, R31 ;  /* 0x00000009001f9224 */ /* 0x000fe400078e021f */
[----:B------:R-:W-:Y:S01]  /*5f10*/  @!P1 IMAD R29, R2, R10, R29 ;  /* 0x0000000a021d9224 */ /* 0x000fe200078e021d */
[----:B------:R-:W-:Y:S06]  /*5f20*/  @!P0 BRA `(.L_x_99) ;  /* 0x00000000007c8947 */ /* 0x000fec0003800000 */
[----:B------:R-:W1:Y:S01]  /*5f30*/  LDCU.64 UR8, c[0x4][0x80] ;  /* 0x01001000ff0877ac */ /* 0x000e620008000a00 */
[----:B------:R-:W-:Y:S01]  /*5f40*/  MOV R2, 0x0 ;  /* 0x0000000000027802 */ /* 0x000fe20000000f00 */
[----:B------:R-:W-:Y:S02]  /*5f50*/  HFMA2 R12, -RZ, RZ, 0, 5.9604644775390625e-08 ;  /* 0x00000001ff0c7431 */ /* 0x000fe400000001ff */
[----:B------:R-:W-:Y:S01]  /*5f60*/  IMAD.MOV.U32 R8, RZ, RZ, 0x70 ;  /* 0x00000070ff087424 */ /* 0x000fe200078e00ff */
[----:B------:R2:W3:Y:S01]  /*5f70*/  LDC.64 R14, c[0x4][R2] ;  /* 0x01000000020e7b82 */ /* 0x0004e20000000a00 */
[----:B------:R-:W4:Y:S01]  /*5f80*/  LDCU.64 UR6, c[0x4][0x88] ;  /* 0x01001100ff0677ac */ /* 0x000f220008000a00 */
[----:B------:R-:W-:Y:S01]  /*5f90*/  IMAD.MOV.U32 R13, RZ, RZ, RZ ;  /* 0x000000ffff0d7224 */ /* 0x000fe200078e00ff */
[----:B------:R-:W2:Y:S01]  /*5fa0*/  LDCU.64 UR4, c[0x4][0x8] ;  /* 0x01000100ff0477ac */ /* 0x000ea20008000a00 */
[----:B-1----:R-:W-:Y:S01]  /*5fb0*/  MOV R5, UR9 ;  /* 0x0000000900057c02 */ /* 0x002fe20008000f00 */
[----:B------:R-:W-:Y:S01]  /*5fc0*/  IMAD.U32 R4, RZ, RZ, UR8 ;  /* 0x00000008ff047e24 */ /* 0x000fe2000f8e00ff */
[----:B----4-:R-:W-:Y:S01]  /*5fd0*/  MOV R7, UR7 ;  /* 0x0000000700077c02 */ /* 0x010fe20008000f00 */
[----:B------:R-:W-:Y:S01]  /*5fe0*/  IMAD.U32 R6, RZ, RZ, UR6 ;  /* 0x00000006ff067e24 */ /* 0x000fe2000f8e00ff */
[----:B--2---:R-:W-:Y:S01]  /*5ff0*/  MOV R11, UR5 ;  /* 0x00000005000b7c02 */ /* 0x004fe20008000f00 */
[----:B------:R-:W-:Y:S02]  /*6000*/  IMAD.U32 R10, RZ, RZ, UR4 ;  /* 0x00000004ff0a7e24 */ /* 0x000fe4000f8e00ff */
[----:B------:R-:W-:Y:S07]  /*6010*/  LEPC R20, `(.L_x_100) ;  /* 0x000000001014794e */ /* 0x000fee0000000000 */
[----:B---3-5:R-:W-:Y:S05]  /*6020*/  CALL.ABS.NOINC R14 ;  /* 0x000000000e007343 */ /* 0x028fea0003c00000 */
.L_x_100:
[----:B------:R-:W1:Y:S01]  /*6030*/  LDCU.64 UR8, c[0x4][0x80] ;  /* 0x01001000ff0877ac */ /* 0x000e620008000a00 */
[----:B------:R-:W2:Y:S01]  /*6040*/  LDC.64 R2, c[0x4][R2] ;  /* 0x0100000002027b82 */ /* 0x000ea20000000a00 */
[----:B------:R-:W-:Y:S02]  /*6050*/  HFMA2 R12, -RZ, RZ, 0, 5.9604644775390625e-08 ;  /* 0x00000001ff0c7431 */ /* 0x000fe400000001ff */
[----:B------:R-:W-:Y:S02]  /*6060*/  IMAD.MOV.U32 R8, RZ, RZ, 0x70 ;  /* 0x00000070ff087424 */ /* 0x000fe400078e00ff */
[----:B------:R-:W-:Y:S01]  /*6070*/  IMAD.MOV.U32 R13, RZ, RZ, RZ ;  /* 0x000000ffff0d7224 */ /* 0x000fe200078e00ff */
[----:B------:R-:W3:Y:S01]  /*6080*/  LDCU.64 UR6, c[0x4][0x88] ;  /* 0x01001100ff0677ac */ /* 0x000ee20008000a00 */
[----:B------:R-:W4:Y:S01]  /*6090*/  LDCU.64 UR4, c[0x4][0x8] ;  /* 0x01000100ff0477ac */ /* 0x000f220008000a00 */
[----:B-1----:R-:W-:Y:S02]  /*60a0*/  MOV R4, UR8 ;  /* 0x0000000800047c02 */ /* 0x002fe40008000f00 */
[----:B------:R-:W-:Y:S02]  /*60b0*/  MOV R5, UR9 ;  /* 0x0000000900057c02 */ /* 0x000fe40008000f00 */
[----:B---3--:R-:W-:Y:S01]  /*60c0*/  MOV R7, UR7 ;  /* 0x0000000700077c02 */ /* 0x008fe20008000f00 */
[----:B------:R-:W-:Y:S01]  /*60d0*/  IMAD.U32 R6, RZ, RZ, UR6 ;  /* 0x00000006ff067e24 */ /* 0x000fe2000f8e00ff */
[----:B----4-:R-:W-:Y:S01]  /*60e0*/  MOV R11, UR5 ;  /* 0x00000005000b7c02 */ /* 0x010fe20008000f00 */
[----:B------:R-:W-:Y:S02]  /*60f0*/  IMAD.U32 R10, RZ, RZ, UR4 ;  /* 0x00000004ff0a7e24 */ /* 0x000fe4000f8e00ff */
[----:B------:R-:W-:Y:S07]  /*6100*/  LEPC R20, `(.L_x_99) ;  /* 0x000000001014794e */ /* 0x000fee0000000000 */
[----:B--2---:R-:W-:Y:S05]  /*6110*/  CALL.ABS.NOINC R2 ;  /* 0x0000000002007343 */ /* 0x004fea0003c00000 */
.L_x_99:
[----:B------:R-:W-:Y:S05]  /*6120*/  BSYNC.RECONVERGENT B6 ;  /* 0x0000000000067941 */ /* 0x000fea0003800200 */
.L_x_98:
[----:B------:R-:W-:Y:S01]  /*6130*/  ISETP.NE.U32.AND P4, PT, R54, RZ, PT ;  /* 0x000000ff3600720c */ /* 0x000fe20003f85070 */
[----:B------:R-:W-:Y:S01]  /*6140*/  UISETP.NE.AND UP2, UPT, UR53, URZ, UPT ;  /* 0x000000ff3500728c */ /* 0x000fe2000bf45270 */
[----:B------:R-:W-:Y:S01]  /*6150*/  ISETP.NE.U32.AND P2, PT, RZ, UR36, PT ;  /* 0x00000024ff007c0c */ /* 0x000fe2000bf45070 */
[----:B------:R-:W-:Y:S01]  /*6160*/  UISETP.NE.U32.AND UP1, UPT, UR38, URZ, UPT ;  /* 0x000000ff2600728c */ /* 0x000fe2000bf25070 */
[----:B------:R-:W-:Y:S01]  /*6170*/  ISETP.NE.AND.EX P4, PT, R55, RZ, PT, P4 ;  /* 0x000000ff3700720c */ /* 0x000fe20003f85340 */
[----:B------:R-:W-:Y:S01]  /*6180*/  UPLOP3.LUT UP0, UPT, UPT, UPT, UPT, 0x40, 0x4 ;  /* 0x000000000004789c */ /* 0x000fe20003f0e870 */
[----:B------:R-:W-:Y:S01]  /*6190*/  ISETP.NE.AND.EX P2, PT, RZ, UR37, PT, P2 ;  /* 0x00000025ff007c0c */ /* 0x000fe2000bf45320 */
[----:B------:R-:W-:Y:S01]  /*61a0*/  UISETP.NE.AND.EX UP1, UPT, UR39, URZ, UPT, UP1 ;  /* 0x000000ff2700728c */ /* 0x000fe2000bf25310 */
[----:B------:R-:W-:Y:S04]  /*61b0*/  PLOP3.LUT P1, PT, PT, PT, UP2, 0x80, 0x8 ;  /* 0x000000000008781c */ /* 0x000fe80003f2f028 */
[----:B------:R-:W-:Y:S06]  /*61c0*/  @UP2 UPLOP3.LUT UP0, UPT, UPT, UPT, UP1, 0x80, 0x8 ;  /* 0x000000000008289c */ /* 0x000fec0003f0f010 */
[----:B------:R-:W-:Y:S01]  /*61d0*/  PLOP3.LUT P0, PT, PT, PT, UP0, 0x80, 0x8 ;  /* 0x000000000008781c */ /* 0x000fe20003f0f008 */
[----:B------:R-:W-:Y:S01]  /*61e0*/  @!UPT UIADD3 URZ, UPT, UPT, URZ, URZ, URZ ;  /* 0x000000fffffff290 */ /* 0x000fe2000fffe0ff */
[----:B------:R-:W-:Y:S11]  /*61f0*/  BRA.U !UP1, `(.L_x_101) ;  /* 0x0000000109387547 */ /* 0x000ff6000b800000 */
[----:B------:R-:W-:Y:S01]  /*6200*/  UISETP.NE.U32.AND UP0, UPT, UR36, URZ, UPT ;  /* 0x000000ff2400728c */ /* 0x000fe2000bf05070 */
[----:B------:R-:W-:Y:S02]  /*6210*/  HFMA2 R0, -RZ, RZ, 0, 5.9604644775390625e-08 ;  /* 0x00000001ff007431 */ /* 0x000fe400000001ff */
[----:B------:R-:W-:Y:S01]  /*6220*/  IMAD.MOV.U32 R63, RZ, RZ, 0x1 ;  /* 0x00000001ff3f7424 */ /* 0x000fe200078e00ff */
[----:B------:R-:W-:Y:S06]  /*6230*/  UISETP.NE.AND.EX UP0, UPT, UR37, URZ, UPT, UP0 ;  /* 0x000000ff2500728c */ /* 0x000fec000bf05300 */
[----:B------:R-:W-:Y:S05]  /*6240*/  PLOP3.LUT P3, PT, PT, PT, UP0, 0x80, 0x8 ;  /* 0x000000000008781c */ /* 0x000fea0003f6f008 */
[----:B------:R-:W1:Y:S01]  /*6250*/  @UP0 LDCU.64 UR6, c[0x0][0x888] ;  /* 0x00011100ff0607ac */ /* 0x000e620008000a00 */
[----:B------:R-:W-:Y:S07]  /*6260*/  @UP0 UIMAD UR4, UR57, UR38, URZ ;  /* 0x00000026390402a4 */ /* 0x000fee000f8e02ff */
[----:B------:R-:W-:Y:S01]  /*6270*/  @!P3 PRMT R63, R0, 0x7610, R63 ;  /* 0x00007610003fb816 */ /* 0x000fe2000000003f */
[----:B-1----:R-:W-:Y:S03]  /*6280*/  @UP0 UIMAD.WIDE UR6, UR4, 0x4, UR6 ;  /* 0x00000004040608a5 */ /* 0x002fe6000f8e0206 */
[----:B------:R-:W1:Y:S03]  /*6290*/  @!UP0 LDCU UR4, c[0x0][0x880] ;  /* 0x00011000ff0487ac */ /* 0x000e660008000800 */
[----:B------:R-:W-:Y:S01]  /*62a0*/  IMAD.U32 R2, RZ, RZ, UR6 ;  /* 0x00000006ff027e24 */ /* 0x000fe2000f8e00ff */
[----:B------:R-:W-:Y:S05]  /*62b0*/  MOV R3, UR7 ;  /* 0x0000000700037c02 */ /* 0x000fea0008000f00 */
[----:B-----5:R2:W5:Y:S02]  /*62c0*/  @P3 LDG.E R35, desc[UR48][R2.64] ;  /* 0x0000003002233981 */ /* 0x020564000c1e1900 */
[----:B-12---:R-:W-:Y:S02]  /*62d0*/  @!P3 IMAD.U32 R35, RZ, RZ, UR4 ;  /* 0x00000004ff23be24 */ /* 0x006fe4000f8e00ff */
.L_x_101:
[----:B------:R-:W-:Y:S05]  /*62e0*/  @!P4 BRA `(.L_x_102) ;  /* 0x000000000020c947 */ /* 0x000fea0003800000 */
[----:B------:R-:W-:Y:S04]  /*62f0*/  ISETP.NE.U32.AND P3, PT, R52, RZ, PT ;  /* 0x000000ff3400720c */ /* 0x000fe80003f65070 */
[----:B------:R-:W-:Y:S11]  /*6300*/  ISETP.NE.AND.EX P3, PT, R53, RZ, PT, P3 ;  /* 0x000000ff3500720c */ /* 0x000ff60003f65330 */
[----:B------:R-:W-:Y:S02]  /*6310*/  @!UPT UIADD3 URZ, UPT, UPT, URZ, URZ, URZ ;  /* 0x000000fffffff290 */ /* 0x000fe4000fffe0ff */
[----:B------:R-:W1:Y:S01]  /*6320*/  @P3 LDC.64 R2, c[0x0][0x8a8] ;  /* 0x00022a00ff023b82 */ /* 0x000e620000000a00 */
[----:B------:R-:W-:Y:S04]  /*6330*/  @P3 IMAD R0, R54, UR57, RZ ;  /* 0x0000003936003c24 */ /* 0x000fe8000f8e02ff */
[----:B-1----:R-:W-:Y:S05]  /*6340*/  @P3 IMAD.WIDE R2, R0, 0x4, R2 ;  /* 0x0000000400023825 */ /* 0x002fea00078e0202 */
[----:B-----5:R1:W5:Y:S02]  /*6350*/  @P3 LDG.E R33, desc[UR48][R2.64] ;  /* 0x0000003002213981 */ /* 0x020364000c1e1900 */
[----:B-1----:R-:W2:Y:S02]  /*6360*/  @!P3 LDC R33, c[0x0][0x8a0] ;  /* 0x00022800ff21bb82 */ /* 0x002ea40000000800 */
.L_x_102:
[----:B-----5:R-:W-:Y:S01]  /*6370*/  FSETP.NEU.AND P3, PT, R35, RZ, PT ;  /* 0x000000ff2300720b */ /* 0x020fe20003f6d000 */
[----:B------:R-:W-:Y:S01]  /*6380*/  IMAD.SHL.U32 R79, R19, 0x40, RZ ;  /* 0x00000040134f7824 */ /* 0x000fe200078e00ff */
[----:B------:R-:W-:Y:S01]  /*6390*/  SEL R3, RZ, 0xffffffff, P2 ;  /* 0xffffffffff037807 */ /* 0x000fe20001000000 */
[----:B------:R-:W-:Y:S01]  /*63a0*/  IMAD.SHL.U32 R86, R71, 0x2, RZ ;  /* 0x0000000247567824 */ /* 0x000fe200078e00ff */
[----:B------:R-:W-:Y:S01]  /*63b0*/  @P1 LOP3.LUT P2, RZ, R63, 0xff, RZ, 0xc0, !PT ;  /* 0x000000ff3fff1812 */ /* 0x000fe2000784c0ff */
[----:B------:R-:W-:Y:S01]  /*63c0*/  IMAD.HI.U32 R5, R79, R61, RZ ;  /* 0x0000003d4f057227 */ /* 0x000fe200078e00ff */
[----:B------:R-:W-:Y:S01]  /*63d0*/  @P1 SEL R2, RZ, 0xffffffff, P3 ;  /* 0xffffffffff021807 */ /* 0x000fe20001800000 */
[----:B------:R-:W-:Y:S01]  /*63e0*/  BSSY B1, `(.L_x_103) ;  /* 0x0000039000017945 */ /* 0x000fe20003800000 */
[----:B------:R-:W-:Y:S01]  /*63f0*/  LOP3.LUT R70, R70, 0x1, RZ, 0x3c, !PT ;  /* 0x0000000146467812 */ /* 0x000fe200078e3cff */
[----:B------:R-:W-:Y:S01]  /*6400*/  VIADD R84, R86, UR50 ;  /* 0x0000003256547c36 */ /* 0x000fe20008000000 */
[----:B------:R-:W-:Y:S01]  /*6410*/  @P0 SEL R2, R3, R2, !P2 ;  /* 0x0000000203020207 */ /* 0x000fe20005000000 */
[----:B------:R-:W-:Y:S01]  /*6420*/  IMAD.MOV.U32 R85, RZ, RZ, 0x1 ;  /* 0x00000001ff557424 */ /* 0x000fe200078e00ff */
[----:B------:R-:W-:Y:S01]  /*6430*/  LEA R83, R30, UR50, 0x3 ;  /* 0x000000321e537c11 */ /* 0x000fe2000f8e18ff */
[----:B------:R-:W-:Y:S01]  /*6440*/  IMAD.IADD R34, R32, 0x1, R17 ;  /* 0x0000000120227824 */ /* 0x000fe200078e0211 */
[----:B------:R-:W-:Y:S01]  /*6450*/  @P1 LOP3.LUT R2, R2, 0x1, RZ, 0xc0, !PT ;  /* 0x0000000102021812 */ /* 0x000fe200078ec0ff */
[----:B------:R-:W-:Y:S01]  /*6460*/  IMAD.MOV.U32 R39, RZ, RZ, RZ ;  /* 0x000000ffff277224 */ /* 0x000fe200078e00ff */
[----:B------:R-:W-:Y:S02]  /*6470*/  SHF.L.U32 R0, R69, 0x1f, RZ ;  /* 0x0000001f45007819 */ /* 0x000fe400000006ff */
[----:B------:R-:W-:Y:S02]  /*6480*/  CS2R R50, SRZ ;  /* 0x0000000000327805 */ /* 0x000fe4000001ff00 */
[----:B------:R-:W-:Y:S02]  /*6490*/  ISETP.NE.U32.OR P5, PT, R2, 0x1, !P1 ;  /* 0x000000010200780c */ /* 0x000fe40004fa5470 */
[----:B------:R-:W-:Y:S02]  /*64a0*/  CS2R R48, SRZ ;  /* 0x0000000000307805 */ /* 0x000fe4000001ff00 */
[----:B------:R-:W-:Y:S02]  /*64b0*/  ISETP.NE.AND P2, PT, R60, 0x1, PT ;  /* 0x000000013c00780c */ /* 0x000fe40003f45270 */
[----:B------:R-:W-:Y:S02]  /*64c0*/  CS2R R42, SRZ ;  /* 0x00000000002a7805 */ /* 0x000fe4000001ff00 */
[----:B------:R-:W-:Y:S02]  /*64d0*/  SHF.R.U32.HI R2, RZ, R58, R5 ;  /* 0x0000003aff027219 */ /* 0x000fe40000011605 */
[----:B------:R-:W-:Y:S02]  /*64e0*/  CS2R R40, SRZ ;  /* 0x0000000000287805 */ /* 0x000fe4000001ff00 */
[----:B------:R-:W-:Y:S01]  /*64f0*/  ISETP.NE.AND P4, PT, R59, 0x1, PT ;  /* 0x000000013b00780c */ /* 0x000fe20003f85270 */
[----:B------:R-:W-:Y:S01]  /*6500*/  IMAD.IADD R82, R75, 0x1, R84 ;  /* 0x000000014b527824 */ /* 0x000fe200078e0254 */
[----:B------:R-:W-:Y:S02]  /*6510*/  SEL R77, R79, R2, !P2 ;  /* 0x000000024f4d7207 */ /* 0x000fe40005000000 */
[----:B------:R-:W-:Y:S02]  /*6520*/  PLOP3.LUT P2, PT, PT, PT, UP1, 0x80, 0x8 ;  /* 0x000000000008781c */ /* 0x000fe40003f4f018 */
[----:B------:R-:W-:Y:S01]  /*6530*/  SEL R2, RZ, 0xffffffff, P3 ;  /* 0xffffffffff027807 */ /* 0x000fe20001800000 */
[----:B------:R-:W-:Y:S01]  /*6540*/  IMAD.HI.U32 R78, R77, UR46, RZ ;  /* 0x0000002e4d4e7c27 */ /* 0x000fe2000f8e00ff */
[----:B------:R-:W-:Y:S02]  /*6550*/  @P5 SHF.L.U32 R6, R70, 0x1f, RZ ;  /* 0x0000001f46065819 */ /* 0x000fe400000006ff */
[----:B------:R-:W-:Y:S02]  /*6560*/  LOP3.LUT P3, R80, R63, 0xff, RZ, 0xc0, !PT ;  /* 0x000000ff3f507812 */ /* 0x000fe4000786c0ff */
[----:B------:R-:W1:Y:S01]  /*6570*/  @P5 SYNCS.PHASECHK.TRANS64.TRYWAIT P1, [UR50+0x110], R6 ;  /* 0x00011006ff0055a7 */ /* 0x000e620008021132 */
[----:B------:R-:W-:Y:S02]  /*6580*/  SHF.R.U32.HI R78, RZ, UR47, R78 ;  /* 0x0000002fff4e7c19 */ /* 0x000fe4000801164e */
[----:B------:R-:W-:Y:S02]  /*6590*/  P2R R81, PR, RZ, 0x20 ;  /* 0x00000020ff517803 */ /* 0x000fe40000000000 */
[----:B------:R-:W-:Y:S01]  /*65a0*/  @P2 SEL R2, R3, R2, !P3 ;  /* 0x0000000203022207 */ /* 0x000fe20005800000 */
[----:B------:R-:W-:Y:S01]  /*65b0*/  IMAD.MOV R3, RZ, RZ, -R77 ;  /* 0x000000ffff037224 */ /* 0x000fe200078e0a4d */
[----:B------:R-:W-:Y:S02]  /*65c0*/  SEL R78, R77, R78, !P4 ;  /* 0x0000004e4d4e7207 */ /* 0x000fe40006000000 */
[----:B------:R-:W-:Y:S01]  /*65d0*/  LOP3.LUT R2, R2, 0x1, RZ, 0xc0, !PT ;  /* 0x0000000102027812 */ /* 0x000fe200078ec0ff */
[----:B------:R-:W-:Y:S02]  /*65e0*/  IMAD R79, R60, R3, R79 ;  /* 0x000000033c4f7224 */ /* 0x000fe400078e024f */
[----:B------:R-:W-:Y:S01]  /*65f0*/  IMAD.MOV R4, RZ, RZ, -R78 ;  /* 0x000000ffff047224 */ /* 0x000fe200078e0a4e */
[----:B------:R-:W-:Y:S01]  /*6600*/  ISETP.NE.U32.AND P2, PT, R2, 0x1, PT ;  /* 0x000000010200780c */ /* 0x000fe20003f45070 */
[----:B------:R3:W4:Y:S03]  /*6610*/  SYNCS.PHASECHK.TRANS64.TRYWAIT P0, [R83+URZ+0x170], R0 ;  /* 0x00017000530075a7 */ /* 0x00072600080011ff */
[----:B------:R-:W-:Y:S01]  /*6620*/  P2R R87, PR, RZ, 0x4 ;  /* 0x00000004ff577803 */ /* 0x000fe20000000000 */
[----:B------:R-:W-:Y:S01]  /*6630*/  IMAD R77, R59, R4, R77 ;  /* 0x000000043b4d7224 */ /* 0x000fe200078e024d */
[----:B-1----:R-:W-:Y:S01]  /*6640*/  @P5 SEL R85, RZ, 0x1, !P1 ;  /* 0x00000001ff555807 */ /* 0x002fe20004800000 */
[----:B---3--:R-:W-:Y:S06]  /*6650*/  @!P5 BRA `(.L_x_104) ;  /* 0x000000000044d947 */ /* 0x008fec0003800000 */
[----:B------:R-:W-:Y:S01]  /*6660*/  IMAD.MOV.U32 R50, RZ, RZ, RZ ;  /* 0x000000ffff327224 */ /* 0x000fe200078e00ff */
[----:B------:R-:W-:Y:S01]  /*6670*/  ISETP.NE.AND P1, PT, R85, RZ, PT ;  /* 0x000000ff5500720c */ /* 0x000fe20003f25270 */
[----:B------:R-:W-:Y:S01]  /*6680*/  BSSY B0, `(.L_x_105) ;  /* 0x0000008000007945 */ /* 0x000fe20003800000 */
[----:B------:R-:W-:Y:S02]  /*6690*/  CS2R R42, SRZ ;  /* 0x00000000002a7805 */ /* 0x000fe4000001ff00 */
[----:B------:R-:W-:Y:S02]  /*66a0*/  CS2R R40, SRZ ;  /* 0x0000000000287805 */ /* 0x000fe4000001ff00 */
[----:B------:R-:W-:Y:S07]  /*66b0*/  CS2R R48, SRZ ;  /* 0x0000000000307805 */ /* 0x000fee000001ff00 */
[----:B------:R-:W-:Y:S05]  /*66c0*/  @P1 BRA `(.L_x_106) ;  /* 0x00000000000c1947 */ /* 0x000fea0003800000 */
[----:B------:R-:W-:Y:S04]  /*66d0*/  SHF.L.U32 R3, R70, 0x1f, RZ ;  /* 0x0000001f46037819 */ /* 0x000fe800000006ff */
[----:B------:R-:W1:Y:S02]  /*66e0*/  SYNCS.PHASECHK.TRANS64.TRYWAIT P1, [UR50+0x110], R3 ;  /* 0x00011003ff0075a7 */ /* 0x000e640008021132 */
[----:B-1----:R-:W-:Y:S05]  /*66f0*/  @!P1 BRA `(.L_x_107) ;  /* 0x0000003000789947 */ /* 0x002fea0003800000 */
.L_x_106:
[----:B------:R-:W-:Y:S05]  /*6700*/  BSYNC B0 ;  /* 0x0000000000007941 */ /* 0x000fea0003800000 */
.L_x_105:
[----:B------:R-:W-:Y:S01]  /*6710*/  ISETP.NE.AND P1, PT, R87, RZ, PT ;  /* 0x000000ff5700720c */ /* 0x000fe20003f25270 */
[----:B------:R-:W-:Y:S11]  /*6720*/  HFMA2 R39, -RZ, RZ, 0, 5.9604644775390625e-08 ;  /* 0x00000001ff277431 */ /* 0x000ff600000001ff */
[----:B------:R-:W-:Y:S01]  /*6730*/  @!UPT UIADD3 URZ, UPT, UPT, URZ, URZ, URZ ;  /* 0x000000fffffff290 */ /* 0x000fe2000fffe0ff */
[----:B------:R-:W-:Y:S05]  /*6740*/  @P1 WARPSYNC.ALL ;  /* 0x0000000000001948 */ /* 0x000fea0003800000 */
[----:B------:R3:W1:Y:S04]  /*6750*/  @P1 LDSM.16.M88.4 R40, [R86+UR50+0x200] ;  /* 0x000200325628183b */ /* 0x0006680008000200 */
[----:B------:R3:W1:Y:S02]  /*6760*/  @P1 LDSM.16.M88.4 R48, [R82+0x200] ;  /* 0x000200005230183b */ /* 0x0006640000000200 */
.L_x_104:
[----:B------:R-:W-:Y:S05]  /*6770*/  BSYNC B1 ;  /* 0x0000000000017941 */ /* 0x000fea0003800000 */
.L_x_103:
[----:B-1----:R-:W-:Y:S04]  /*6780*/  SHF.R.U32.HI R2, RZ, 0x15, R34 ;  /* 0x00000015ff027819 */ /* 0x002fe80000011622 */
[----:B------:R-:W-:Y:S01]  /*6790*/  LOP3.LUT P1, RZ, R2, 0x3, R73, 0x48, !PT ;  /* 0x0000000302ff7812 */ /* 0x000fe20007824849 */
[----:B------:R-:W-:Y:S01]  /*67a0*/  @!UPT UIADD3 URZ, UPT, UPT, URZ, URZ, URZ ;  /* 0x000000fffffff290 */ /* 0x000fe2000fffe0ff */
[----:B----4-:R-:W-:Y:S11]  /*67b0*/  @P0 BRA `(.L_x_108) ;  /* 0x0000000000080947 */ /* 0x010ff60003800000 */
[----:B------:R-:W1:Y:S02]  /*67c0*/  SYNCS.PHASECHK.TRANS64.TRYWAIT P0, [R83+URZ+0x170], R0 ;  /* 0x00017000530075a7 */ /* 0x000e6400080011ff */
[----:B-1----:R-:W-:Y:S05]  /*67d0*/  @!P0 BRA `(.L_x_109) ;  /* 0x0000003000588947 */ /* 0x002fea0003800000 */
.L_x_108:
[----:B------:R-:W-:Y:S05]  /*67e0*/  @!P1 BRA `(.L_x_110) ;  /* 0x0000000000409947 */ /* 0x000fea0003800000 */
[----:B------:R-:W4:Y:S01]  /*67f0*/  LDCU.64 UR8, c[0x4][0x70] ;  /* 0x01000e00ff0877ac */ /* 0x000f220008000a00 */
[----:B------:R-:W-:Y:S01]  /*6800*/  MOV R3, 0x0 ;  /* 0x0000000000037802 */ /* 0x000fe20000000f00 */
[----:B------:R-:W-:Y:S02]  /*6810*/  HFMA2 R12, -RZ, RZ, 0, 5.9604644775390625e-08 ;  /* 0x00000001ff0c7431 */ /* 0x000fe400000001ff */
[----:B------:R-:W-:Y:S02]  /*6820*/  IMAD.MOV.U32 R8, RZ, RZ, 0x192 ;  /* 0x00000192ff087424 */ /* 0x000fe400078e00ff */
[----:B------:R-:W-:Y:S01]  /*6830*/  IMAD.MOV.U32 R13, RZ, RZ, RZ ;  /* 0x000000ffff0d7224 */ /* 0x000fe200078e00ff */
[----:B------:R-:W5:Y:S01]  /*6840*/  LDCU.64 UR6, c[0x4][0x78] ;  /* 0x01000f00ff0677ac */ /* 0x000f620008000a00 */
[----:B------:R-:W1:Y:S01]  /*6850*/  LDC.64 R2, c[0x4][R3] ;  /* 0x0100000003027b82 */ /* 0x000e620000000a00 */
[----:B------:R-:W2:Y:S01]  /*6860*/  LDCU.64 UR4, c[0x4][0x10] ;  /* 0x01000200ff0477ac */ /* 0x000ea20008000a00 */
[----:B----4-:R-:W-:Y:S01]  /*6870*/  MOV R5, UR9 ;  /* 0x0000000900057c02 */ /* 0x010fe20008000f00 */
[----:B------:R-:W-:Y:S01]  /*6880*/  IMAD.U32 R4, RZ, RZ, UR8 ;  /* 0x00000008ff047e24 */ /* 0x000fe2000f8e00ff */
[----:B-----5:R-:W-:Y:S01]  /*6890*/  MOV R7, UR7 ;  /* 0x0000000700077c02 */ /* 0x020fe20008000f00 */
[----:B------:R-:W-:Y:S01]  /*68a0*/  IMAD.U32 R6, RZ, RZ, UR6 ;  /* 0x00000006ff067e24 */ /* 0x000fe2000f8e00ff */
[----:B--2---:R-:W-:Y:S01]  /*68b0*/  MOV R11, UR5 ;  /* 0x00000005000b7c02 */ /* 0x004fe20008000f00 */
[----:B------:R-:W-:Y:S02]  /*68c0*/  IMAD.U32 R10, RZ, RZ, UR4 ;  /* 0x00000004ff0a7e24 */ /* 0x000fe4000f8e00ff */
[----:B------:R-:W-:Y:S07]  /*68d0*/  LEPC R20, `(.L_x_110) ;  /* 0x000000001014794e */ /* 0x000fee0000000000 */
[----:B-1-3--:R-:W-:Y:S05]  /*68e0*/  CALL.ABS.NOINC R2 ;  /* 0x0000000002007343 */ /* 0x00afea0003c00000 */
.L_x_110:
[----:B------:R-:W-:Y:S01]  /*68f0*/  SHF.L.U32 R20, R40, 0x10, RZ ;  /* 0x0000001028147819 */ /* 0x000fe200000006ff */
[----:B------:R-:W-:Y:S05]  /*6900*/  WARPSYNC.ALL ;  /* 0x0000000000007948 */ /* 0x000fea0003800000 */
[----:B------:R-:W-:Y:S01]  /*6910*/  R2UR UR4, R34 ;  /* 0x00000000220472ca */ /* 0x000fe200000e0000 */
[----:B------:R-:W-:Y:S01]  /*6920*/  BSSY.RECONVERGENT B0, `(.L_x_111) ;  /* 0x0000050000007945 */ /* 0x000fe20003800200 */
[----:B------:R-:W-:Y:S02]  /*6930*/  LOP3.LUT R21, R40, 0xffff0000, RZ, 0xc0, !PT ;  /* 0xffff000028157812 */ /* 0x000fe400078ec0ff */
[C---:B------:R-:W-:Y:S02]  /*6940*/  SHF.L.U32 R36, R41.reuse, 0x10, RZ ;  /* 0x0000001029247819 */ /* 0x040fe400000006ff */
[----:B------:R-:W-:Y:S02]  /*6950*/  LOP3.LUT R38, R41, 0xffff0000, RZ, 0xc0, !PT ;  /* 0xffff000029267812 */ /* 0x000fe400078ec0ff */
[----:B------:R-:W-:Y:S02]  /*6960*/  SHF.L.U32 R37, R49, 0x10, RZ ;  /* 0x0000001031257819 */ /* 0x000fe400000006ff */
[----:B------:R-:W-:Y:S03]  /*6970*/  ISETP.NE.AND P0, PT, R72, RZ, PT ;  /* 0x000000ff4800720c */ /* 0x000fe60003f05270 */
[----:B------:R-:W1:Y:S02]  /*6980*/  LDTM.16dp256bit.x4 R4, tmem[UR4] ;  /* 0x00000004000479ee */ /* 0x000e640008120000 */
[C---:B-12---:R-:W-:Y:S01]  /*6990*/  FMUL R0, R33.reuse, R4 ;  /* 0x0000000421007220 */ /* 0x046fe20000400000 */
[C---:B------:R-:W-:Y:S01]  /*69a0*/  FMUL R2, R33.reuse, R5 ;  /* 0x0000000521027220 */ /* 0x040fe20000400000 */
[C---:B------:R-:W-:Y:S01]  /*69b0*/  FMUL R3, R33.reuse, R6 ;  /* 0x0000000621037220 */ /* 0x040fe20000400000 */
[----:B------:R-:W-:Y:S01]  /*69c0*/  FMUL R7, R33, R7 ;  /* 0x0000000721077220 */ /* 0x000fe20000400000 */
[C---:B------:R-:W-:Y:S01]  /*69d0*/  FFMA R0, R35.reuse, R20, R0 ;  /* 0x0000001423007223 */ /* 0x040fe20000000000 */
[C---:B------:R-:W-:Y:S01]  /*69e0*/  SHF.L.U32 R20, R42.reuse, 0x10, RZ ;  /* 0x000000102a147819 */ /* 0x040fe200000006ff */
[----:B------:R-:W-:Y:S01]  /*69f0*/  FFMA R2, R35, R21, R2 ;  /* 0x0000001523027223 */ /* 0x000fe20000000002 */
[----:B------:R-:W-:Y:S01]  /*6a00*/  SHF.L.U32 R21, R43, 0x10, RZ ;  /* 0x000000102b157819 */ /* 0x000fe200000006ff */
[----:B------:R-:W-:Y:S01]  /*6a10*/  FFMA R3, R35, R36, R3 ;  /* 0x0000002423037223 */ /* 0x000fe20000000003 */
[----:B------:R-:W-:Y:S01]  /*6a20*/  LOP3.LUT R36, R42, 0xffff0000, RZ, 0xc0, !PT ;  /* 0xffff00002a247812 */ /* 0x000fe200078ec0ff */
[C---:B------:R-:W-:Y:S01]  /*6a30*/  FMUL R4, R33.reuse, R8 ;  /* 0x0000000821047220 */ /* 0x040fe20000400000 */
[----:B------:R-:W-:Y:S01]  /*6a40*/  F2FP.BF16.F32.PACK_AB R44, R2, R0 ;  /* 0x00000000022c723e */ /* 0x000fe200000010ff */
[C---:B------:R-:W-:Y:S01]  /*6a50*/  FMUL R5, R33.reuse, R9 ;  /* 0x0000000921057220 */ /* 0x040fe20000400000 */
[----:B------:R-:W-:Y:S01]  /*6a60*/  FMUL R6, R33, R10 ;  /* 0x0000000a21067220 */ /* 0x000fe20000400000 */
[----:B------:R-:W-:Y:S01]  /*6a70*/  FFMA R7, R35, R38, R7 ;  /* 0x0000002623077223 */ /* 0x000fe20000000007 */
[----:B------:R-:W-:Y:S01]  /*6a80*/  LOP3.LUT R38, R51, 0xffff0000, RZ, 0xc0, !PT ;  /* 0xffff000033267812 */ /* 0x000fe200078ec0ff */
[----:B------:R-:W-:Y:S01]  /*6a90*/  FFMA R4, R35, R20, R4 ;  /* 0x0000001423047223 */ /* 0x000fe20000000004 */
[----:B------:R-:W-:Y:S01]  /*6aa0*/  LOP3.LUT R20, R43, 0xffff0000, RZ, 0xc0, !PT ;  /* 0xffff00002b147812 */ /* 0x000fe200078ec0ff */
[C---:B------:R-:W-:Y:S01]  /*6ab0*/  FFMA R5, R35.reuse, R36, R5 ;  /* 0x0000002423057223 */ /* 0x040fe20000000005 */
[C---:B------:R-:W-:Y:S01]  /*6ac0*/  LOP3.LUT R36, R48.reuse, 0xffff0000, RZ, 0xc0, !PT ;  /* 0xffff000030247812 */ /* 0x040fe200078ec0ff */
[----:B------:R-:W-:Y:S01]  /*6ad0*/  FFMA R6, R35, R21, R6 ;  /* 0x0000001523067223 */ /* 0x000fe20000000006 */
[----:B------:R-:W-:Y:S01]  /*6ae0*/  SHF.L.U32 R21, R48, 0x10, RZ ;  /* 0x0000001030157819 */ /* 0x000fe200000006ff */
[----:B------:R-:W-:Y:S01]  /*6af0*/  FMUL R11, R33, R11 ;  /* 0x0000000b210b7220 */ /* 0x000fe20000400000 */
[----:B------:R-:W-:Y:S01]  /*6b00*/  F2FP.BF16.F32.PACK_AB R45, R7, R3 ;  /* 0x00000003072d723e */ /* 0x000fe200000010ff */
[C---:B------:R-:W-:Y:S01]  /*6b10*/  FMUL R8, R33.reuse, R12 ;  /* 0x0000000c21087220 */ /* 0x040fe20000400000 */
[C---:B------:R-:W-:Y:S01]  /*6b20*/  FMUL R9, R33.reuse, R13 ;  /* 0x0000000d21097220 */ /* 0x040fe20000400000 */
[----:B------:R-:W-:Y:S01]  /*6b30*/  FMUL R10, R33, R14 ;  /* 0x0000000e210a7220 */ /* 0x000fe20000400000 */
[C---:B------:R-:W-:Y:S01]  /*6b40*/  FFMA R11, R35.reuse, R20, R11 ;  /* 0x00000014230b7223 */ /* 0x040fe2000000000b */
[----:B------:R-:W-:Y:S01]  /*6b50*/  FFMA R8, R35, R21, R8 ;  /* 0x0000001523087223 */ /* 0x000fe20000000008 */
[----:B------:R-:W-:Y:S01]  /*6b60*/  LOP3.LUT R20, R49, 0xffff0000, RZ, 0xc0, !PT ;  /* 0xffff000031147812 */ /* 0x000fe200078ec0ff */
[----:B------:R-:W-:Y:S01]  /*6b70*/  FFMA R9, R35, R36, R9 ;  /* 0x0000002423097223 */ /* 0x000fe20000000009 */
[----:B------:R-:W-:Y:S01]  /*6b80*/  FMUL R15, R33, R15 ;  /* 0x0000000f210f7220 */ /* 0x000fe20000400000 */
[C---:B------:R-:W-:Y:S01]  /*6b90*/  SHF.L.U32 R21, R50.reuse, 0x10, RZ ;  /* 0x0000001032157819 */ /* 0x040fe200000006ff */
[----:B------:R-:W-:Y:S01]  /*6ba0*/  FFMA R10, R35, R37, R10 ;  /* 0x00000025230a7223 */ /* 0x000fe2000000000a */
[C---:B------:R-:W-:Y:S01]  /*6bb0*/  FMUL R12, R33.reuse, R16 ;  /* 0x00000010210c7220 */ /* 0x040fe20000400000 */
[----:B------:R-:W-:Y:S01]  /*6bc0*/  LOP3.LUT R36, R50, 0xffff0000, RZ, 0xc0, !PT ;  /* 0xffff000032247812 */ /* 0x000fe200078ec0ff */
[----:B------:R-:W-:Y:S01]  /*6bd0*/  FMUL R13, R33, R17 ;  /* 0x00000011210d7220 */ /* 0x000fe20000400000 */
[----:B------:R-:W-:Y:S01]  /*6be0*/  SHF.L.U32 R37, R51, 0x10, RZ ;  /* 0x0000001033257819 */ /* 0x000fe200000006ff */
[----:B------:R-:W-:Y:S01]  /*6bf0*/  FMUL R14, R33, R18 ;  /* 0x00000012210e7220 */ /* 0x000fe20000400000 */
[----:B------:R-:W-:Y:S01]  /*6c00*/  FFMA R15, R35, R20, R15 ;  /* 0x00000014230f7223 */ /* 0x000fe2000000000f */
[----:B------:R-:W-:Y:S01]  /*6c10*/  FMUL R19, R33, R19 ;  /* 0x0000001321137220 */ /* 0x000fe20000400000 */
[C---:B------:R-:W-:Y:S01]  /*6c20*/  FFMA R12, R35.reuse, R21, R12 ;  /* 0x00000015230c7223 */ /* 0x040fe2000000000c */
[C---:B------:R-:W-:Y:S01]  /*6c30*/  FFMA R13, R35.reuse, R36, R13 ;  /* 0x00000024230d7223 */ /* 0x040fe2000000000d */
[C---:B------:R-:W-:Y:S01]  /*6c40*/  FFMA R14, R35.reuse, R37, R14 ;  /* 0x00000025230e7223 */ /* 0x040fe2000000000e */
[----:B------:R-:W-:Y:S01]  /*6c50*/  FFMA R19, R35, R38, R19 ;  /* 0x0000002623137223 */ /* 0x000fe20000000013 */
[----:B------:R-:W-:Y:S02]  /*6c60*/  F2FP.BF16.F32.PACK_AB R46, R5, R4 ;  /* 0x00000004052e723e */ /* 0x000fe400000010ff */
[----:B------:R-:W-:Y:S02]  /*6c70*/  F2FP.BF16.F32.PACK_AB R47, R11, R6 ;  /* 0x000000060b2f723e */ /* 0x000fe400000010ff */
[----:B------:R-:W-:Y:S02]  /*6c80*/  F2FP.BF16.F32.PACK_AB R88, R9, R8 ;  /* 0x000000080958723e */ /* 0x000fe400000010ff */
[----:B------:R-:W-:Y:S01]  /*6c90*/  F2FP.BF16.F32.PACK_AB R89, R15, R10 ;  /* 0x0000000a0f59723e */ /* 0x000fe200000010ff */
[----:B------:R1:W-:Y:S01]  /*6ca0*/  STSM.16.M88.4 [R84+0x200], R44 ;  /* 0x0002002c54007844 */ /* 0x0003e20000000200 */
[----:B------:R-:W-:Y:S02]  /*6cb0*/  F2FP.BF16.F32.PACK_AB R90, R13, R12 ;  /* 0x0000000c0d5a723e */ /* 0x000fe400000010ff */
[----:B------:R-:W-:Y:S05]  /*6cc0*/  F2FP.BF16.F32.PACK_AB R91, R19, R14 ;  /* 0x0000000e135b723e */ /* 0x000fea00000010ff */
[----:B------:R1:W-:Y:S01]  /*6cd0*/  STSM.16.M88.4 [R82+0x200], R88 ;  /* 0x0002005852007844 */ /* 0x0003e20000000200 */
[----:B------:R-:W-:Y:S01]  /*6ce0*/  @!PT LDS RZ, [RZ] ;  /* 0x00000000fffff984 */ /* 0x000fe20000000800 */
[----:B------:R-:W-:Y:S01]  /*6cf0*/  @!PT LDS RZ, [RZ] ;  /* 0x00000000fffff984 */ /* 0x000fe20000000800 */
[----:B------:R-:W-:Y:S01]  /*6d00*/  @!PT LDS RZ, [RZ] ;  /* 0x00000000fffff984 */ /* 0x000fe20000000800 */
[----:B------:R-:W-:Y:S01]  /*6d10*/  @!PT LDS RZ, [RZ] ;  /* 0x00000000fffff984 */ /* 0x000fe20000000800 */
[----:B------:R2:W-:Y:S07]  /*6d20*/  MEMBAR.ALL.CTA ;  /* 0x0000000000007992 */ /* 0x0005ee0000008000 */
[----:B--2---:R-:W2:Y:S02]  /*6d30*/  FENCE.VIEW.ASYNC.S ;  /* 0x00000000000073c6 */ /* 0x004ea40000000000 */
[----:B--2---:R-:W-:Y:S06]  /*6d40*/  BAR.SYNC.DEFER_BLOCKING 0x1, 0x80 ;  /* 0x0042000000007b1d */ /* 0x004fec0000010000 */
[----:B------:R-:W-:Y:S05]  /*6d50*/  @P0 BRA `(.L_x_112) ;  /* 0x0000000000300947 */ /* 0x000fea0003800000 */
[----:B------:R-:W-:Y:S01]  /*6d60*/  UIADD3 UR6, UPT, UPT, UR50, 0x200, URZ ;  /* 0x0000020032067890 */ /* 0x000fe2000fffe0ff */
[----:B------:R-:W-:Y:S01]  /*6d70*/  R2UR UR42, R79 ;  /* 0x000000004f2a72ca */ /* 0x000fe200000e0000 */
[----:B------:R-:W-:Y:S01]  /*6d80*/  UIADD3 UR4, UP0, UPT, UR54, 0x680, URZ ;  /* 0x0000068036047890 */ /* 0x000fe2000ff1e0ff */
[----:B------:R-:W-:Y:S02]  /*6d90*/  R2UR UR43, R77 ;  /* 0x000000004d2b72ca */ /* 0x000fe400000e0000 */
[----:B------:R-:W-:Y:S01]  /*6da0*/  R2UR UR44, R78 ;  /* 0x000000004e2c72ca */ /* 0x000fe200000e0000 */
[----:B------:R-:W-:Y:S01]  /*6db0*/  IMAD.U32 R74, RZ, RZ, UR6 ;  /* 0x00000006ff4a7e24 */ /* 0x000fe2000f8e00ff */
[----:B------:R-:W-:Y:S04]  /*6dc0*/  UIADD3.X UR5, UPT, UPT, URZ, UR55, URZ, UP0, !UPT ;  /* 0x00000037ff057290 */ /* 0x000fe800087fe4ff */
[----:B------:R-:W-:Y:S11]  /*6dd0*/  R2UR UR40, R74 ;  /* 0x000000004a2872ca */ /* 0x000ff600000e0000 */
[----:B------:R-:W-:Y:S02]  /*6de0*/  @!UPT UIADD3 URZ, UPT, UPT, URZ, URZ, URZ ;  /* 0x000000fffffff290 */ /* 0x000fe4000fffe0ff */
[----:B------:R2:W-:Y:S01]  /*6df0*/  UTMASTG.4D.IM2COL [UR40], [UR4] ;  /* 0x00000028040073b5 */ /* 0x0005e20008058000 */
[----:B------:R0:W-:Y:S01]  /*6e00*/  UTMACMDFLUSH ;  /* 0x00000000000079b7 */ /* 0x0001e20000000000 */
[----:B--2---:R-:W-:Y:S04]  /*6e10*/  DEPBAR.LE SB0, 0x1 ;  /* 0x000080400000791a */ /* 0x004fe80000000000 */
.L_x_112:
[----:B------:R-:W-:Y:S05]  /*6e20*/  BSYNC.RECONVERGENT B0 ;  /* 0x0000000000007941 */ /* 0x000fea0003800200 */
.L_x_111:
[----:B------:R-:W-:Y:S01]  /*6e30*/  BAR.SYNC.DEFER_BLOCKING 0x1, 0x80 ;  /* 0x0042000000007b1d */ /* 0x000fe20000010000 */
[----:B------:R-:W-:Y:S01]  /*6e40*/  ISETP.NE.AND P1, PT, R81, RZ, PT ;  /* 0x000000ff5100720c */ /* 0x000fe20003f25270 */
[----:B------:R-:W-:Y:S01]  /*6e50*/  UISETP.NE.AND UP0, UPT, UR52, URZ, UPT ;  /* 0x000000ff3400728c */ /* 0x000fe2000bf05270 */
[----:B------:R-:W-:Y:S11]  /*6e60*/  LEA R4, R39, UR50, 0x3 ;  /* 0x0000003227047c11 */ /* 0x000ff6000f8e18ff */
[----:B------:R-:W-:Y:S01]  /*6e70*/  @P1 SHF.L.U32 R3, R70, 0x1f, RZ ;  /* 0x0000001f46031819 */ /* 0x000fe200000006ff */
[----:B------:R-:W-:Y:S06]  /*6e80*/  BRA.U !UP0, `(.L_x_113) ;  /* 0x0000000108247547 */ /* 0x000fec000b800000 */
[----:B------:R-:W2:Y:S01]  /*6e90*/  S2R R0, SR_CgaCtaId ;  /* 0x0000000000007919 */ /* 0x000ea20000008800 */
[----:B------:R-:W-:Y:S01]  /*6ea0*/  IMAD.U32 R2, RZ, RZ, UR56 ;  /* 0x00000038ff027e24 */ /* 0x000fe2000f8e00ff */
[----:B------:R-:W-:Y:S04]  /*6eb0*/  UIADD3 UR56, UPT, UPT, UR56, 0x1, URZ ;  /* 0x0000000138387890 */ /* 0x000fe8000fffe0ff */
[----:B------:R-:W-:Y:S01]  /*6ec0*/  @P1 LEA R2, R2, UR50, 0x3 ;  /* 0x0000003202021c11 */ /* 0x000fe2000f8e18ff */
[----:B------:R-:W-:Y:S04]  /*6ed0*/  UISETP.NE.AND UP0, UPT, UR56, 0x4, UPT ;  /* 0x000000043800788c */ /* 0x000fe8000bf05270 */
[----:B------:R-:W-:Y:S01]  /*6ee0*/  @P1 VIADD R5, R2, 0x130 ;  /* 0x0000013002051836 */ /* 0x000fe20000000000 */
[----:B------:R-:W-:Y:S04]  /*6ef0*/  USEL UR56, UR56, URZ, UP0 ;  /* 0x000000ff38387287 */ /* 0x000fe80008000000 */
[----:B--2---:R-:W-:Y:S04]  /*6f00*/  @P1 PRMT R0, R0, 0x654, R5 ;  /* 0x0000065400001816 */ /* 0x004fe80000000005 */
[----:B------:R2:W-:Y:S04]  /*6f10*/  @P1 SYNCS.ARRIVE.TRANS64.RED.A1T0 RZ, [R0+URZ], RZ ;  /* 0x000000ff00ff19a7 */ /* 0x0005e800081004ff */
.L_x_113:
[----:B------:R-:W4:Y:S01]  /*6f20*/  @P1 SYNCS.PHASECHK.TRANS64.TRYWAIT P0, [R4+URZ+0x110], R3 ;  /* 0x00011003040015a7 */ /* 0x000f2200080011ff */
[----:B------:R-:W-:Y:S01]  /*6f30*/  BSSY B1, `(.L_x_114) ;  /* 0x0000013000017945 */ /* 0x000fe20003800000 */
[----:B----4-:R-:W-:Y:S03]  /*6f40*/  @P1 SEL R85, RZ, 0x1, !P0 ;  /* 0x00000001ff551807 */ /* 0x010fe60004000000 */
[----:B------:R-:W-:Y:S05]  /*6f50*/  @!P1 BRA `(.L_x_115) ;  /* 0x0000000000409947 */ /* 0x000fea0003800000 */
[----:B------:R-:W-:Y:S01]  /*6f60*/  ISETP.NE.AND P1, PT, R87, RZ, PT ;  /* 0x000000ff5700720c */ /* 0x000fe20003f25270 */
[----:B------:R-:W-:Y:S01]  /*6f70*/  BSSY B0, `(.L_x_116) ;  /* 0x0000009000007945 */ /* 0x000fe20003800000 */
[----:B------:R-:W-:Y:S11]  /*6f80*/  ISETP.NE.AND P0, PT, R85, RZ, PT ;  /* 0x000000ff5500720c */ /* 0x000ff60003f05270 */
[----:B------:R-:W-:Y:S05]  /*6f90*/  @P1 IMAD R2, R39, 0x1000, R86 ;  /* 0x0000100027021824 */ /* 0x000fea00078e0256 */
[----:B--2---:R-:W-:Y:S05]  /*6fa0*/  @P1 IADD3 R0, PT, PT, R2, UR50, RZ ;  /* 0x0000003202001c10 */ /* 0x004fea000fffe0ff */
[----:B------:R-:W-:Y:S01]  /*6fb0*/  @P1 IMAD.IADD R0, R75, 0x1, R0 ;  /* 0x000000014b001824 */ /* 0x000fe200078e0200 */
[----:B------:R-:W-:Y:S06]  /*6fc0*/  @P0 BRA `(.L_x_117) ;  /* 0x00000000000c0947 */ /* 0x000fec0003800000 */
[----:B------:R-:W-:Y:S04]  /*6fd0*/  SHF.L.U32 R3, R70, 0x1f, RZ ;  /* 0x0000001f46037819 */ /* 0x000fe800000006ff */
[----:B------:R-:W2:Y:S02]  /*6fe0*/  SYNCS.PHASECHK.TRANS64.TRYWAIT P0, [R4+URZ+0x110], R3 ;  /* 0x00011003040075a7 */ /* 0x000ea400080011ff */
[----:B--2---:R-:W-:Y:S05]  /*6ff0*/  @!P0 BRA `(.L_x_118) ;  /* 0x0000002800648947 */ /* 0x004fea0003800000 */
.L_x_117:
[----:B------:R-:W-:Y:S05]  /*7000*/  BSYNC B0 ;  /* 0x0000000000007941 */ /* 0x000fea0003800000 */
.L_x_116:
[----:B------:R-:W-:Y:S02]  /*7010*/  ISETP.NE.AND P0, PT, R87, RZ, PT ;  /* 0x000000ff5700720c */ /* 0x000fe40003f05270 */
[----:B------:R-:W-:Y:S11]  /*7020*/  IADD3 R39, PT, PT, R39, 0x1, RZ ;  /* 0x0000000127277810 */ /* 0x000ff60007ffe0ff */
[----:B------:R-:W-:Y:S05]  /*7030*/  @P0 WARPSYNC.ALL ;  /* 0x0000000000000948 */ /* 0x000fea0003800000 */
[----:B------:R4:W1:Y:S04]  /*7040*/  @P0 LDSM.16.M88.4 R40, [R2+UR50+0x200] ;  /* 0x000200320228083b */ /* 0x0008680008000200 */
[----:B------:R4:W1:Y:S02]  /*7050*/  @P0 LDSM.16.M88.4 R48, [R0+0x200] ;  /* 0x000200000030083b */ /* 0x0008640000000200 */
.L_x_115:
[----:B------:R-:W-:Y:S05]  /*7060*/  BSYNC B1 ;  /* 0x0000000000017941 */ /* 0x000fea0003800000 */
.L_x_114:
[----:B--2-4-:R-:W-:Y:S05]  /*7070*/  VIADD R0, R34, 0x20 ;  /* 0x0000002022007836 */ /* 0x014fea0000000000 */
[----:B------:R-:W-:Y:S04]  /*7080*/  SHF.R.U32.HI R0, RZ, 0x15, R0 ;  /* 0x00000015ff007819 */ /* 0x000fe80000011600 */
[----:B------:R-:W-:Y:S11]  /*7090*/  LOP3.LUT P0, RZ, R0, 0x3, R73, 0x48, !PT ;  /* 0x0000000300ff7812 */ /* 0x000ff60007804849 */
[----:B------:R-:W-:Y:S02]  /*70a0*/  @!UPT UIADD3 URZ, UPT, UPT, URZ, URZ, URZ ;  /* 0x000000fffffff290 */ /* 0x000fe4000fffe0ff */
[----:B------:R-:W-:Y:S05]  /*70b0*/  @!P0 BRA `(.L_x_119) ;  /* 0x0000000000408947 */ /* 0x000fea0003800000 */
[----:B------:R-:W2:Y:S01]  /*70c0*/  LDCU.64 UR8, c[0x4][0x70] ;  /* 0x01000e00ff0877ac */ /* 0x000ea20008000a00 */
[----:B------:R-:W-:Y:S01]  /*70d0*/  MOV R3, 0x0 ;  /* 0x0000000000037802 */ /* 0x000fe20000000f00 */
[----:B------:R-:W-:Y:S02]  /*70e0*/  HFMA2 R12, -RZ, RZ, 0, 5.9604644775390625e-08 ;  /* 0x00000001ff0c7431 */ /* 0x000fe400000001ff */
[----:B------:R-:W-:Y:S02]  /*70f0*/  IMAD.MOV.U32 R8, RZ, RZ, 0x192 ;  /* 0x00000192ff087424 */ /* 0x000fe400078e00ff */
[----:B------:R-:W-:Y:S01]  /*7100*/  IMAD.MOV.U32 R13, RZ, RZ, RZ ;  /* 0x000000ffff0d7224 */ /* 0x000fe200078e00ff */
[----:B------:R-:W4:Y:S01]  /*7110*/  LDCU.64 UR6, c[0x4][0x78] ;  /* 0x01000f00ff0677ac */ /* 0x000f220008000a00 */
[----:B------:R-:W1:Y:S01]  /*7120*/  LDC.64 R2, c[0x4][R3] ;  /* 0x0100000003027b82 */ /* 0x000e620000000a00 */
[----:B------:R-:W5:Y:S01]  /*7130*/  LDCU.64 UR4, c[0x4][0x10] ;  /* 0x01000200ff0477ac */ /* 0x000f620008000a00 */
[----:B--2---:R-:W-:Y:S01]  /*7140*/  MOV R5, UR9 ;  /* 0x0000000900057c02 */ /* 0x004fe20008000f00 */
[----:B------:R-:W-:Y:S01]  /*7150*/  IMAD.U32 R4, RZ, RZ, UR8 ;  /* 0x00000008ff047e24 */ /* 0x000fe2000f8e00ff */
[----:B----4-:R-:W-:Y:S01]  /*7160*/  MOV R7, UR7 ;  /* 0x0000000700077c02 */ /* 0x010fe20008000f00 */
[----:B------:R-:W-:Y:S01]  /*7170*/  IMAD.U32 R6, RZ, RZ, UR6 ;  /* 0x00000006ff067e24 */ /* 0x000fe2000f8e00ff */
[----:B-----5:R-:W-:Y:S01]  /*7180*/  MOV R11, UR5 ;  /* 0x00000005000b7c02 */ /* 0x020fe20008000f00 */
[----:B------:R-:W-:Y:S02]  /*7190*/  IMAD.U32 R10, RZ, RZ, UR4 ;  /* 0x00000004ff0a7e24 */ /* 0x000fe4000f8e00ff */
[----:B------:R-:W-:Y:S07]  /*71a0*/  LEPC R20, `(.L_x_119) ;  /* 0x000000001014794e */ /* 0x000fee0000000000 */
[----:B-1-3--:R-:W-:Y:S05]  /*71b0*/  CALL.ABS.NOINC R2 ;  /* 0x0000000002007343 */ /* 0x00afea0003c00000 */
.L_x_119:
[----:B-1----:R-:W-:Y:S01]  /*71c0*/  SHF.L.U32 R20, R40, 0x10, RZ ;  /* 0x0000001028147819 */ /* 0x002fe200000006ff */
[----:B------:R-:W-:Y:S05]  /*71d0*/  WARPSYNC.ALL ;  /* 0x0000000000007948 */ /* 0x000fea0003800000 */
[----:B------:R-:W-:Y:S01]  /*71e0*/  R2UR UR4, R34 ;  /* 0x00000000220472ca */ /* 0x000fe200000e0000 */
[----:B------:R-:W1:Y:S01]  /*71f0*/  S2R R92, SR_CgaCtaId ;  /* 0x00000000005c7919 */ /* 0x000e620000008800 */
[----:B------:R-:W-:Y:S01]  /*7200*/  LOP3.LUT R21, R40, 0xffff0000, RZ, 0xc0, !PT ;  /* 0xffff000028157812 */ /* 0x000fe200078ec0ff */
[----:B------:R-:W-:Y:S01]  /*7210*/  BSSY.RECONVERGENT B0, `(.L_x_120) ;  /* 0x0000054000007945 */ /* 0x000fe20003800200 */
[----:B------:R-:W-:Y:S02]  /*7220*/  LOP3.LUT R36, R41, 0xffff0000, RZ, 0xc0, !PT ;  /* 0xffff000029247812 */ /* 0x000fe400078ec0ff */
[----:B------:R-:W-:Y:S02]  /*7230*/  SHF.L.U32 R37, R49, 0x10, RZ ;  /* 0x0000001031257819 */ /* 0x000fe400000006ff */
[----:B------:R-:W-:Y:S02]  /*7240*/  LOP3.LUT R38, R51, 0xffff0000, RZ, 0xc0, !PT ;  /* 0xffff000033267812 */ /* 0x000fe400078ec0ff */
[----:B------:R-:W-:Y:S02]  /*7250*/  ISETP.NE.AND P6, PT, R81, RZ, PT ;  /* 0x000000ff5100720c */ /* 0x000fe40003fc5270 */
[----:B------:R-:W-:Y:S01]  /*7260*/  ISETP.NE.AND P0, PT, R72, RZ, PT ;  /* 0x000000ff4800720c */ /* 0x000fe20003f05270 */
[----:B------:R-:W2:Y:S01]  /*7270*/  LDTM.16dp256bit.x4 R4, tmem[UR4+0x20] ;  /* 0x00002004000479ee */ /* 0x000ea20008120000 */
[----:B------:R-:W-:Y:S09]  /*7280*/  MOV R93, UR56 ;  /* 0x00000038005d7c02 */ /* 0x000ff20008000f00 */
[----:B------:R-:W-:Y:S04]  /*7290*/  @P6 LEA R93, R93, UR50, 0x3 ;  /* 0x000000325d5d6c11 */ /* 0x000fe8000f8e18ff */
[----:B------:R-:W-:Y:S04]  /*72a0*/  @P6 IADD3 R93, PT, PT, R93, 0x130, RZ ;  /* 0x000001305d5d6810 */ /* 0x000fe80007ffe0ff */
[----:B-1----:R-:W-:Y:S01]  /*72b0*/  @P6 PRMT R93, R92, 0x654, R93 ;  /* 0x000006545c5d6816 */ /* 0x002fe2000000005d */
[C---:B--2---:R-:W-:Y:S01]  /*72c0*/  FMUL R0, R33.reuse, R4 ;  /* 0x0000000421007220 */ /* 0x044fe20000400000 */
[C---:B------:R-:W-:Y:S01]  /*72d0*/  FMUL R2, R33.reuse, R5 ;  /* 0x0000000521027220 */ /* 0x040fe20000400000 */
[C---:B------:R-:W-:Y:S01]  /*72e0*/  FMUL R3, R33.reuse, R6 ;  /* 0x0000000621037220 */ /* 0x040fe20000400000 */
[----:B------:R-:W-:Y:S01]  /*72f0*/  FMUL R7, R33, R7 ;  /* 0x0000000721077220 */ /* 0x000fe20000400000 */
[----:B------:R-:W-:Y:S01]  /*7300*/  FFMA R0, R35, R20, R0 ;  /* 0x0000001423007223 */ /* 0x000fe20000000000 */
[----:B------:R-:W-:Y:S01]  /*7310*/  SHF.L.U32 R20, R41, 0x10, RZ ;  /* 0x0000001029147819 */ /* 0x000fe200000006ff */
[----:B------:R-:W-:Y:S01]  /*7320*/  FFMA R2, R35, R21, R2 ;  /* 0x0000001523027223 */ /* 0x000fe20000000002 */
[----:B------:R-:W-:Y:S01]  /*7330*/  SHF.L.U32 R21, R43, 0x10, RZ ;  /* 0x000000102b157819 */ /* 0x000fe200000006ff */
[C---:B------:R-:W-:Y:S01]  /*7340*/  FMUL R4, R33.reuse, R8 ;  /* 0x0000000821047220 */ /* 0x040fe20000400000 */
[----:B------:R-:W-:Y:S01]  /*7350*/  FMUL R5, R33, R9 ;  /* 0x0000000921057220 */ /* 0x000fe20000400000 */
[C---:B------:R-:W-:Y:S01]  /*7360*/  FFMA R3, R35.reuse, R20, R3 ;  /* 0x0000001423037223 */ /* 0x040fe20000000003 */
[C---:B------:R-:W-:Y:S01]  /*7370*/  SHF.L.U32 R20, R42.reuse, 0x10, RZ ;  /* 0x000000102a147819 */ /* 0x040fe200000006ff */
[----:B------:R-:W-:Y:S01]  /*7380*/  FFMA R7, R35, R36, R7 ;  /* 0x0000002423077223 */ /* 0x000fe20000000007 */
[----:B------:R-:W-:Y:S01]  /*7390*/  LOP3.LUT R36, R42, 0xffff0000, RZ, 0xc0, !PT ;  /* 0xffff00002a247812 */ /* 0x000fe200078ec0ff */
[----:B------:R-:W-:Y:S01]  /*73a0*/  FMUL R6, R33, R10 ;  /* 0x0000000a21067220 */ /* 0x000fe20000400000 */
[----:B------:R-:W-:Y:S01]  /*73b0*/  F2FP.BF16.F32.PACK_AB R44, R2, R0 ;  /* 0x00000000022c723e */ /* 0x000fe200000010ff */
[----:B------:R-:W-:Y:S01]  /*73c0*/  FFMA R4, R35, R20, R4 ;  /* 0x0000001423047223 */ /* 0x000fe20000000004 */
[----:B------:R-:W-:Y:S01]  /*73d0*/  LOP3.LUT R20, R43, 0xffff0000, RZ, 0xc0, !PT ;  /* 0xffff00002b147812 */ /* 0x000fe200078ec0ff */
[----:B------:R-:W-:Y:S01]  /*73e0*/  FMUL R11, R33, R11 ;  /* 0x0000000b210b7220 */ /* 0x000fe20000400000 */
[----:B------:R-:W-:Y:S01]  /*73f0*/  F2FP.BF16.F32.PACK_AB R45, R7, R3 ;  /* 0x00000003072d723e */ /* 0x000fe200000010ff */
[C---:B------:R-:W-:Y:S01]  /*7400*/  FFMA R5, R35.reuse, R36, R5 ;  /* 0x0000002423057223 */ /* 0x040fe20000000005 */
[----:B------:R-:W-:Y:S01]  /*7410*/  LOP3.LUT R36, R50, 0xffff0000, RZ, 0xc0, !PT ;  /* 0xffff000032247812 */ /* 0x000fe200078ec0ff */
[C---:B------:R-:W-:Y:S01]  /*7420*/  FFMA R6, R35.reuse, R21, R6 ;  /* 0x0000001523067223 */ /* 0x040fe20000000006 */
[C---:B------:R-:W-:Y:S01]  /*7430*/  SHF.L.U32 R21, R48.reuse, 0x10, RZ ;  /* 0x0000001030157819 */ /* 0x040fe200000006ff */
[----:B------:R-:W-:Y:S01]  /*7440*/  FFMA R11, R35, R20, R11 ;  /* 0x00000014230b7223 */ /* 0x000fe2000000000b */
[----:B------:R-:W-:Y:S01]  /*7450*/  LOP3.LUT R20, R48, 0xffff0000, RZ, 0xc0, !PT ;  /* 0xffff000030147812 */ /* 0x000fe200078ec0ff */
[----:B------:R-:W-:Y:S01]  /*7460*/  FMUL R8, R33, R12 ;  /* 0x0000000c21087220 */ /* 0x000fe20000400000 */
[----:B------:R-:W-:Y:S01]  /*7470*/  F2FP.BF16.F32.PACK_AB R46, R5, R4 ;  /* 0x00000004052e723e */ /* 0x000fe200000010ff */
[C---:B------:R-:W-:Y:S01]  /*7480*/  FMUL R9, R33.reuse, R13 ;  /* 0x0000000d21097220 */ /* 0x040fe20000400000 */
[----:B------:R-:W-:Y:S01]  /*7490*/  FMUL R10, R33, R14 ;  /* 0x0000000e210a7220 */ /* 0x000fe20000400000 */
[----:B------:R-:W-:Y:S01]  /*74a0*/  FFMA R8, R35, R21, R8 ;  /* 0x0000001523087223 */ /* 0x000fe20000000008 */
[----:B------:R-:W-:Y:S01]  /*74b0*/  FMUL R15, R33, R15 ;  /* 0x0000000f210f7220 */ /* 0x000fe20000400000 */
[----:B------:R-:W-:Y:S01]  /*74c0*/  FFMA R9, R35, R20, R9 ;  /* 0x0000001423097223 */ /* 0x000fe20000000009 */
[----:B------:R-:W-:Y:S01]  /*74d0*/  LOP3.LUT R20, R49, 0xffff0000, RZ, 0xc0, !PT ;  /* 0xffff000031147812 */ /* 0x000fe200078ec0ff */
[----:B------:R-:W-:Y:S01]  /*74e0*/  FFMA R10, R35, R37, R10 ;  /* 0x00000025230a7223 */ /* 0x000fe2000000000a */
[----:B------:R-:W-:Y:S01]  /*74f0*/  SHF.L.U32 R21, R50, 0x10, RZ ;  /* 0x0000001032157819 */ /* 0x000fe200000006ff */
[C---:B------:R-:W-:Y:S01]  /*7500*/  FMUL R12, R33.reuse, R16 ;  /* 0x00000010210c7220 */ /* 0x040fe20000400000 */
        /* <DEDUP_REMOVED lines=11> */
[----:B------:R-:W-:Y:S01]  /*75c0*/  F2FP.BF16.F32.PACK_AB R89, R15, R10 ;  /* 0x0000000a0f59723e */ /* 0x000fe200000010ff */
[----:B------:R1:W-:Y:S01]  /*75d0*/  STSM.16.M88.4 [R84+0x1200], R44 ;  /* 0x0012002c54007844 */ /* 0x0003e20000000200 */
[----:B------:R-:W-:Y:S02]  /*75e0*/  F2FP.BF16.F32.PACK_AB R90, R13, R12 ;  /* 0x0000000c0d5a723e */ /* 0x000fe400000010ff */
[----:B------:R-:W-:Y:S02]  /*75f0*/  F2FP.BF16.F32.PACK_AB R91, R19, R14 ;  /* 0x0000000e135b723e */ /* 0x000fe400000010ff */
[----:B------:R-:W-:Y:S02]  /*7600*/  LEA R16, R39, UR50, 0x3 ;  /* 0x0000003227107c11 */ /* 0x000fe4000f8e18ff */
[----:B------:R-:W-:Y:S01]  /*7610*/  @P6 SHF.L.U32 R17, R70, 0x1f, RZ ;  /* 0x0000001f46116819 */ /* 0x000fe200000006ff */
        /* <DEDUP_REMOVED lines=9> */
[----:B------:R-:W-:Y:S01]  /*76b0*/  R2UR UR10, R79 ;  /* 0x000000004f0a72ca */ /* 0x000fe200000e0000 */
[----:B------:R-:W-:Y:S01]  /*76c0*/  UIADD3 UR4, UP0, UPT, UR54, 0x680, URZ ;  /* 0x0000068036047890 */ /* 0x000fe2000ff1e0ff */
[----:B------:R-:W-:Y:S01]  /*76d0*/  R2UR UR11, R77 ;  /* 0x000000004d0b72ca */ /* 0x000fe200000e0000 */
[----:B------:R-:W-:Y:S01]  /*76e0*/  UIADD3 UR9, UPT, UPT, UR41, 0x20, URZ ;  /* 0x0000002029097890 */ /* 0x000fe2000fffe0ff */
[----:B------:R-:W-:Y:S01]  /*76f0*/  R2UR UR12, R78 ;  /* 0x000000004e0c72ca */ /* 0x000fe200000e0000 */
[----:B------:R-:W-:Y:S02]  /*7700*/  UIADD3 UR8, UPT, UPT, UR50, 0x1200, URZ ;  /* 0x0000120032087890 */ /* 0x000fe4000fffe0ff */
[----:B------:R-:W-:Y:S10]  /*7710*/  UIADD3.X UR5, UPT, UPT, URZ, UR55, URZ, UP0, !UPT ;  /* 0x00000037ff057290 */ /* 0x000ff400087fe4ff */
[----:B------:R2:W-:Y:S01]  /*7720*/  UTMASTG.4D.IM2COL [UR8], [UR4] ;  /* 0x00000008040073b5 */ /* 0x0005e20008058000 */
[----:B------:R0:W-:Y:S01]  /*7730*/  UTMACMDFLUSH ;  /* 0x00000000000079b7 */ /* 0x0001e20000000000 */
[----:B--2---:R-:W-:Y:S04]  /*7740*/  DEPBAR.LE SB0, 0x1 ;  /* 0x000080400000791a */ /* 0x004fe80000000000 */
.L_x_121:
[----:B------:R-:W-:Y:S05]  /*7750*/  BSYNC.RECONVERGENT B0 ;  /* 0x0000000000007941 */ /* 0x000fea0003800200 */
.L_x_120:
[----:B------:R-:W-:Y:S01]  /*7760*/  BAR.SYNC.DEFER_BLOCKING 0x1, 0x80 ;  /* 0x0042000000007b1d */ /* 0x000fe20000010000 */
[----:B------:R-:W-:Y:S04]  /*7770*/  UIADD3 UR40, UPT, UPT, UR56, 0x1, URZ ;  /* 0x0000000138287890 */ /* 0x000fe8000fffe0ff */
[----:B------:R-:W-:Y:S04]  /*7780*/  UISETP.NE.AND UP0, UPT, UR40, 0x4, UPT ;  /* 0x000000042800788c */ /* 0x000fe8000bf05270 */
[----:B------:R-:W-:Y:S01]  /*7790*/  USEL UR40, UR40, URZ, UP0 ;  /* 0x000000ff28287287 */ /* 0x000fe20008000000 */
[----:B------:R2:W-:Y:S01]  /*77a0*/  @P6 SYNCS.ARRIVE.TRANS64.RED.A1T0 RZ, [R93+URZ], RZ ;  /* 0x000000ff5dff69a7 */ /* 0x0005e200081004ff */
[----:B------:R-:W-:Y:S01]  /*77b0*/  BSSY B1, `(.L_x_122) ;  /* 0x0000014000017945 */ /* 0x000fe20003800000 */
[----:B------:R-:W4:Y:S02]  /*77c0*/  @P6 SYNCS.PHASECHK.TRANS64.TRYWAIT P0, [R16+URZ+0x110], R17 ;  /* 0x00011011100065a7 */ /* 0x000f2400080011ff */
[----:B----4-:R-:W-:Y:S01]  /*77d0*/  @P6 SEL R85, RZ, 0x1, !P0 ;  /* 0x00000001ff556807 */ /* 0x010fe20004000000 */
[----:B--2---:R-:W-:Y:S06]  /*77e0*/  @!P6 BRA `(.L_x_123) ;  /* 0x000000000040e947 */ /* 0x004fec0003800000 */
[----:B------:R-:W-:Y:S01]  /*77f0*/  ISETP.NE.AND P1, PT, R87, RZ, PT ;  /* 0x000000ff5700720c */ /* 0x000fe20003f25270 */
[----:B------:R-:W-:Y:S01]  /*7800*/  BSSY B0, `(.L_x_124) ;  /* 0x0000009000007945 */ /* 0x000fe20003800000 */
[----:B------:R-:W-:Y:S11]  /*7810*/  ISETP.NE.AND P0, PT, R85, RZ, PT ;  /* 0x000000ff5500720c */ /* 0x000ff60003f05270 */
[----:B------:R-:W-:Y:S05]  /*7820*/  @P1 IMAD R2, R39, 0x1000, R86 ;  /* 0x0000100027021824 */ /* 0x000fea00078e0256 */
[----:B------:R-:W-:Y:S05]  /*7830*/  @P1 IADD3 R0, PT, PT, R2, UR50, RZ ;  /* 0x0000003202001c10 */ /* 0x000fea000fffe0ff */
[----:B------:R-:W-:Y:S01]  /*7840*/  @P1 IMAD.IADD R0, R75, 0x1, R0 ;  /* 0x000000014b001824 */ /* 0x000fe200078e0200 */
[----:B------:R-:W-:Y:S06]  /*7850*/  @P0 BRA `(.L_x_125) ;  /* 0x00000000000c0947 */ /* 0x000fec0003800000 */
[----:B------:R-:W-:Y:S04]  /*7860*/  SHF.L.U32 R3, R70, 0x1f, RZ ;  /* 0x0000001f46037819 */ /* 0x000fe800000006ff */
[----:B------:R-:W2:Y:S02]  /*7870*/  SYNCS.PHASECHK.TRANS64.TRYWAIT P0, [R16+URZ+0x110], R3 ;  /* 0x00011003100075a7 */ /* 0x000ea400080011ff */
[----:B--2---:R-:W-:Y:S05]  /*7880*/  @!P0 BRA `(.L_x_126) ;  /* 0x0000002000548947 */ /* 0x004fea0003800000 */
.L_x_125:
[----:B------:R-:W-:Y:S05]  /*7890*/  BSYNC B0 ;  /* 0x0000000000007941 */ /* 0x000fea0003800000 */
.L_x_124:
[----:B------:R-:W-:Y:S02]  /*78a0*/  ISETP.NE.AND P0, PT, R87, RZ, PT ;  /* 0x000000ff5700720c */ /* 0x000fe40003f05270 */
[----:B------:R-:W-:Y:S11]  /*78b0*/  IADD3 R39, PT, PT, R39, 0x1, RZ ;  /* 0x0000000127277810 */ /* 0x000ff60007ffe0ff */
[----:B------:R-:W-:Y:S05]  /*78c0*/  @P0 WARPSYNC.ALL ;  /* 0x0000000000000948 */ /* 0x000fea0003800000 */
[----:B------:R4:W1:Y:S04]  /*78d0*/  @P0 LDSM.16.M88.4 R40, [R2+UR50+0x200] ;  /* 0x000200320228083b */ /* 0x0008680008000200 */
[----:B------:R4:W1:Y:S02]  /*78e0*/  @P0 LDSM.16.M88.4 R48, [R0+0x200] ;  /* 0x000200000030083b */ /* 0x0008640000000200 */
.L_x_123:
[----:B------:R-:W-:Y:S05]  /*78f0*/  BSYNC B1 ;  /* 0x0000000000017941 */ /* 0x000fea0003800000 */
.L_x_122:
[----:B----4-:R-:W-:Y:S05]  /*7900*/  VIADD R0, R34, 0x40 ;  /* 0x0000004022007836 */ /* 0x010fea0000000000 */
[----:B------:R-:W-:Y:S04]  /*7910*/  SHF.R.U32.HI R0, RZ, 0x15, R0 ;  /* 0x00000015ff007819 */ /* 0x000fe80000011600 */
[----:B------:R-:W-:Y:S11]  /*7920*/  LOP3.LUT P0, RZ, R0, 0x3, R73, 0x48, !PT ;  /* 0x0000000300ff7812 */ /* 0x000ff60007804849 */
[----:B------:R-:W-:Y:S02]  /*7930*/  @!UPT UIADD3 URZ, UPT, UPT, URZ, URZ, URZ ;  /* 0x000000fffffff290 */ /* 0x000fe4000fffe0ff */
[----:B------:R-:W-:Y:S05]  /*7940*/  @!P0 BRA `(.L_x_127) ;  /* 0x0000000000408947 */ /* 0x000fea0003800000 */
[----:B------:R-:W4:Y:S01]  /*7950*/  LDCU.64 UR8, c[0x4][0x70] ;  /* 0x01000e00ff0877ac */ /* 0x000f220008000a00 */
[----:B--2---:R-:W-:Y:S01]  /*7960*/  MOV R3, 0x0 ;  /* 0x0000000000037802 */ /* 0x004fe20000000f00 */
[----:B------:R-:W-:Y:S02]  /*7970*/  HFMA2 R12, -RZ, RZ, 0, 5.9604644775390625e-08 ;  /* 0x00000001ff0c7431 */ /* 0x000fe400000001ff */
[----:B------:R-:W-:Y:S02]  /*7980*/  IMAD.MOV.U32 R8, RZ, RZ, 0x192 ;  /* 0x00000192ff087424 */ /* 0x000fe400078e00ff */
[----:B------:R-:W-:Y:S01]  /*7990*/  IMAD.MOV.U32 R13, RZ, RZ, RZ ;  /* 0x000000ffff0d7224 */ /* 0x000fe200078e00ff */
[----:B------:R-:W2:Y:S01]  /*79a0*/  LDCU.64 UR6, c[0x4][0x78] ;  /* 0x01000f00ff0677ac */ /* 0x000ea20008000a00 */
[----:B------:R-:W1:Y:S01]  /*79b0*/  LDC.64 R2, c[0x4][R3] ;  /* 0x0100000003027b82 */ /* 0x000e620000000a00 */
[----:B------:R-:W5:Y:S01]  /*79c0*/  LDCU.64 UR4, c[0x4][0x10] ;  /* 0x01000200ff0477ac */ /* 0x000f620008000a00 */
[----:B----4-:R-:W-:Y:S01]  /*79d0*/  MOV R5, UR9 ;  /* 0x0000000900057c02 */ /* 0x010fe20008000f00 */
[----:B------:R-:W-:Y:S01]  /*79e0*/  IMAD.U32 R4, RZ, RZ, UR8 ;  /* 0x00000008ff047e24 */ /* 0x000fe2000f8e00ff */
[----:B--2---:R-:W-:Y:S01]  /*79f0*/  MOV R7, UR7 ;  /* 0x0000000700077c02 */ /* 0x004fe20008000f00 */
[----:B------:R-:W-:Y:S01]  /*7a00*/  IMAD.U32 R6, RZ, RZ, UR6 ;  /* 0x00000006ff067e24 */ /* 0x000fe2000f8e00ff */
[----:B-----5:R-:W-:Y:S01]  /*7a10*/  MOV R11, UR5 ;  /* 0x00000005000b7c02 */ /* 0x020fe20008000f00 */
[----:B------:R-:W-:Y:S02]  /*7a20*/  IMAD.U32 R10, RZ, RZ, UR4 ;  /* 0x00000004ff0a7e24 */ /* 0x000fe4000f8e00ff */
[----:B------:R-:W-:Y:S07]  /*7a30*/  LEPC R20, `(.L_x_127) ;  /* 0x000000001014794e */ /* 0x000fee0000000000 */
[----:B-1-3--:R-:W-:Y:S05]  /*7a40*/  CALL.ABS.NOINC R2 ;  /* 0x0000000002007343 */ /* 0x00afea0003c00000 */
.L_x_127:
[----:B-1----:R-:W-:Y:S01]  /*7a50*/  SHF.L.U32 R20, R40, 0x10, RZ ;  /* 0x0000001028147819 */ /* 0x002fe200000006ff */
[----:B------:R-:W-:Y:S05]  /*7a60*/  WARPSYNC.ALL ;  /* 0x0000000000007948 */ /* 0x000fea0003800000 */
[----:B------:R-:W-:Y:S01]  /*7a70*/  R2UR UR4, R34 ;  /* 0x00000000220472ca */ /* 0x000fe200000e0000 */
[----:B------:R-:W-:Y:S01]  /*7a80*/  BSSY.RECONVERGENT B0, `(.L_x_128) ;  /* 0x0000055000007945 */ /* 0x000fe20003800200 */
[----:B------:R-:W-:Y:S02]  /*7a90*/  LOP3.LUT R21, R40, 0xffff0000, RZ, 0xc0, !PT ;  /* 0xffff000028157812 */ /* 0x000fe400078ec0ff */
[----:B------:R-:W-:Y:S02]  /*7aa0*/  LOP3.LUT R36, R41, 0xffff0000, RZ, 0xc0, !PT ;  /* 0xffff000029247812 */ /* 0x000fe400078ec0ff */
[----:B------:R-:W-:Y:S02]  /*7ab0*/  SHF.L.U32 R37, R43, 0x10, RZ ;  /* 0x000000102b257819 */ /* 0x000fe400000006ff */
[----:B------:R-:W-:Y:S02]  /*7ac0*/  LOP3.LUT R38, R51, 0xffff0000, RZ, 0xc0, !PT ;  /* 0xffff000033267812 */ /* 0x000fe400078ec0ff */
[----:B------:R-:W-:Y:S02]  /*7ad0*/  ISETP.NE.AND P6, PT, R81, RZ, PT ;  /* 0x000000ff5100720c */ /* 0x000fe40003fc5270 */
[----:B------:R-:W-:Y:S01]  /*7ae0*/  ISETP.NE.AND P0, PT, R72, RZ, PT ;  /* 0x000000ff4800720c */ /* 0x000fe20003f05270 */
[----:B--2---:R-:W1:Y:S01]  /*7af0*/  LDTM.16dp256bit.x4 R4, tmem[UR4+0x40] ;  /* 0x00004004000479ee */ /* 0x004e620008120000 */
[----:B------:R-:W-:Y:S09]  /*7b00*/  MOV R93, UR40 ;  /* 0x00000028005d7c02 */ /* 0x000ff20008000f00 */
[----:B------:R-:W-:Y:S04]  /*7b10*/  @P6 LEA R93, R93, UR50, 0x3 ;  /* 0x000000325d5d6c11 */ /* 0x000fe8000f8e18ff */
[----:B------:R-:W-:Y:S04]  /*7b20*/  @P6 IADD3 R93, PT, PT, R93, 0x130, RZ ;  /* 0x000001305d5d6810 */ /* 0x000fe80007ffe0ff */
[----:B------:R-:W-:Y:S01]  /*7b30*/  @P6 PRMT R93, R92, 0x654, R93 ;  /* 0x000006545c5d6816 */ /* 0x000fe2000000005d */
[C---:B-1----:R-:W-:Y:S01]  /*7b40*/  FMUL R0, R33.reuse, R4 ;  /* 0x0000000421007220 */ /* 0x042fe20000400000 */
[C---:B------:R-:W-:Y:S01]  /*7b50*/  FMUL R2, R33.reuse, R5 ;  /* 0x0000000521027220 */ /* 0x040fe20000400000 */
[C---:B------:R-:W-:Y:S01]  /*7b60*/  FMUL R3, R33.reuse, R6 ;  /* 0x0000000621037220 */ /* 0x040fe20000400000 */
[----:B------:R-:W-:Y:S01]  /*7b70*/  FMUL R7, R33, R7 ;  /* 0x0000000721077220 */ /* 0x000fe20000400000 */
[----:B------:R-:W-:Y:S01]  /*7b80*/  FFMA R0, R35, R20, R0 ;  /* 0x0000001423007223 */ /* 0x000fe20000000000 */
[----:B------:R-:W-:Y:S01]  /*7b90*/  SHF.L.U32 R20, R41, 0x10, RZ ;  /* 0x0000001029147819 */ /* 0x000fe200000006ff */
[----:B------:R-:W-:Y:S01]  /*7ba0*/  FFMA R2, R35, R21, R2 ;  /* 0x0000001523027223 */ /* 0x000fe20000000002 */
[C---:B------:R-:W-:Y:S01]  /*7bb0*/  SHF.L.U32 R21, R42.reuse, 0x10, RZ ;  /* 0x000000102a157819 */ /* 0x040fe200000006ff */
[C---:B------:R-:W-:Y:S01]  /*7bc0*/  FMUL R4, R33.reuse, R8 ;  /* 0x0000000821047220 */ /* 0x040fe20000400000 */
[----:B------:R-:W-:Y:S01]  /*7bd0*/  FMUL R5, R33, R9 ;  /* 0x0000000921057220 */ /* 0x000fe20000400000 */
[C---:B------:R-:W-:Y:S01]  /*7be0*/  FFMA R3, R35.reuse, R20, R3 ;  /* 0x0000001423037223 */ /* 0x040fe20000000003 */
[----:B------:R-:W-:Y:S01]  /*7bf0*/  LOP3.LUT R20, R42, 0xffff0000, RZ, 0xc0, !PT ;  /* 0xffff00002a147812 */ /* 0x000fe200078ec0ff */
[----:B------:R-:W-:Y:S01]  /*7c00*/  FFMA R7, R35, R36, R7 ;  /* 0x0000002423077223 */ /* 0x000fe20000000007 */
[----:B------:R-:W-:Y:S01]  /*7c10*/  LOP3.LUT R36, R43, 0xffff0000, RZ, 0xc0, !PT ;  /* 0xffff00002b247812 */ /* 0x000fe200078ec0ff */
[C---:B------:R-:W-:Y:S01]  /*7c20*/  FMUL R6, R33.reuse, R10 ;  /* 0x0000000a21067220 */ /* 0x040fe20000400000 */
[----:B------:R-:W-:Y:S01]  /*7c30*/  F2FP.BF16.F32.PACK_AB R44, R2, R0 ;  /* 0x00000000022c723e */ /* 0x000fe200000010ff */
[----:B------:R-:W-:Y:S01]  /*7c40*/  FMUL R11, R33, R11 ;  /* 0x0000000b210b7220 */ /* 0x000fe20000400000 */
[----:B------:R-:W-:Y:S01]  /*7c50*/  F2FP.BF16.F32.PACK_AB R45, R7, R3 ;  /* 0x00000003072d723e */ /* 0x000fe200000010ff */
[----:B------:R-:W-:Y:S01]  /*7c60*/  FFMA R4, R35, R21, R4 ;  /* 0x0000001523047223 */ /* 0x000fe20000000004 */
[----:B------:R-:W-:Y:S01]  /*7c70*/  SHF.L.U32 R21, R49, 0x10, RZ ;  /* 0x0000001031157819 */ /* 0x000fe200000006ff */
[C---:B------:R-:W-:Y:S01]  /*7c80*/  FFMA R5, R35.reuse, R20, R5 ;  /* 0x0000001423057223 */ /* 0x040fe20000000005 */
[C---:B------:R-:W-:Y:S01]  /*7c90*/  SHF.L.U32 R20, R48.reuse, 0x10, RZ ;  /* 0x0000001030147819 */ /* 0x040fe200000006ff */
[----:B------:R-:W-:Y:S01]  /*7ca0*/  FFMA R6, R35, R37, R6 ;  /* 0x0000002523067223 */ /* 0x000fe20000000006 */
[----:B------:R-:W-:Y:S01]  /*7cb0*/  SHF.L.U32 R37, R51, 0x10, RZ ;  /* 0x0000001033257819 */ /* 0x000fe200000006ff */
[----:B------:R-:W-:Y:S01]  /*7cc0*/  FFMA R11, R35, R36, R11 ;  /* 0x00000024230b7223 */ /* 0x000fe2000000000b */
[----:B------:R-:W-:Y:S01]  /*7cd0*/  LOP3.LUT R36, R48, 0xffff0000, RZ, 0xc0, !PT ;  /* 0xffff000030247812 */ /* 0x000fe200078ec0ff */
[----:B------:R-:W-:Y:S01]  /*7ce0*/  FMUL R8, R33, R12 ;  /* 0x0000000c21087220 */ /* 0x000fe20000400000 */
[----:B------:R-:W-:Y:S01]  /*7cf0*/  F2FP.BF16.F32.PACK_AB R46, R5, R4 ;  /* 0x00000004052e723e */ /* 0x000fe200000010ff */
[C---:B------:R-:W-:Y:S01]  /*7d00*/  FMUL R9, R33.reuse, R13 ;  /* 0x0000000d21097220 */ /* 0x040fe20000400000 */
[----:B------:R-:W-:Y:S01]  /*7d10*/  FMUL R10, R33, R14 ;  /* 0x0000000e210a7220 */ /* 0x000fe20000400000 */
[----:B------:R-:W-:Y:S01]  /*7d20*/  FFMA R8, R35, R20, R8 ;  /* 0x0000001423087223 */ /* 0x000fe20000000008 */
[----:B------:R-:W-:Y:S01]  /*7d30*/  LOP3.LUT R20, R49, 0xffff0000, RZ, 0xc0, !PT ;  /* 0xffff000031147812 */ /* 0x000fe200078ec0ff */
[C---:B------:R-:W-:Y:S01]  /*7d40*/  FFMA R9, R35.reuse, R36, R9 ;  /* 0x0000002423097223 */ /* 0x040fe20000000009 */
[----:B------:R-:W-:Y:S01]  /*7d50*/  FFMA R10, R35, R21, R10 ;  /* 0x00000015230a7223 */ /* 0x000fe2000000000a */
[C---:B------:R-:W-:Y:S01]  /*7d60*/  FMUL R15, R33.reuse, R15 ;  /* 0x0000000f210f7220 */ /* 0x040fe20000400000 */
[C---:B------:R-:W-:Y:S01]  /*7d70*/  SHF.L.U32 R21, R50.reuse, 0x10, RZ ;  /* 0x0000001032157819 */ /* 0x040fe200000006ff */
[C---:B------:R-:W-:Y:S01]  /*7d80*/  FMUL R12, R33.reuse, R16 ;  /* 0x00000010210c7220 */ /* 0x040fe20000400000 */
[----:B------:R-:W-:Y:S01]  /*7d90*/  LOP3.LUT R36, R50, 0xffff0000, RZ, 0xc0, !PT ;  /* 0xffff000032247812 */ /* 0x000fe200078ec0ff */
[C---:B------:R-:W-:Y:S01]  /*7da0*/  FMUL R13, R33.reuse, R17 ;  /* 0x00000011210d7220 */ /* 0x040fe20000400000 */
        /* <DEDUP_REMOVED lines=34> */
.L_x_129:
[----:B------:R-:W-:Y:S05]  /*7fd0*/  BSYNC.RECONVERGENT B0 ;  /* 0x0000000000007941 */ /* 0x000fea0003800200 */
.L_x_128:
        /* <DEDUP_REMOVED lines=19> */
.L_x_133:
[----:B------:R-:W-:Y:S05]  /*8110*/  BSYNC B0 ;  /* 0x0000000000007941 */ /* 0x000fea0003800000 */
.L_x_132:
[----:B------:R-:W-:Y:S11]  /*8120*/  ISETP.NE.AND P0, PT, R87, RZ, PT ;  /* 0x000000ff5700720c */ /* 0x000ff60003f05270 */
[----:B------:R-:W-:Y:S02]  /*8130*/  @!UPT UIADD3 URZ, UPT, UPT, URZ, URZ, URZ ;  /* 0x000000fffffff290 */ /* 0x000fe4000fffe0ff */
[----:B------:R-:W-:Y:S05]  /*8140*/  @P0 WARPSYNC.ALL ;  /* 0x0000000000000948 */ /* 0x000fea0003800000 */
[----:B------:R4:W1:Y:S04]  /*8150*/  @P0 LDSM.16.M88.4 R40, [R39+UR50+0x200] ;  /* 0x000200322728083b */ /* 0x0008680008000200 */
[----:B------:R4:W1:Y:S02]  /*8160*/  @P0 LDSM.16.M88.4 R48, [R2+0x200] ;  /* 0x000200000230083b */ /* 0x0008640000000200 */
.L_x_131:
[----:B------:R-:W-:Y:S05]  /*8170*/  BSYNC B1 ;  /* 0x0000000000017941 */ /* 0x000fea0003800000 */
.L_x_130:
[----:B--2---:R-:W-:Y:S05]  /*8180*/  VIADD R0, R34, 0x60 ;  /* 0x0000006022007836 */ /* 0x004fea0000000000 */
        /* <DEDUP_REMOVED lines=9> */
[----:B------:R-:W5:Y:S01]  /*8220*/  LDCU.64 UR6, c[0x4][0x78] ;  /* 0x01000f00ff0677ac */ /* 0x000f620008000a00 */
[----:B----4-:R-:W4:Y:S01]  /*8230*/  LDC.64 R2, c[0x4][R3] ;  /* 0x0100000003027b82 */ /* 0x010f220000000a00 */
[----:B------:R-:W3:Y:S01]  /*8240*/  LDCU.64 UR4, c[0x4][0x10] ;  /* 0x01000200ff0477ac */ /* 0x000ee20008000a00 */
[----:B--2---:R-:W-:Y:S01]  /*8250*/  MOV R5, UR9 ;  /* 0x0000000900057c02 */ /* 0x004fe20008000f00 */
[----:B------:R-:W-:Y:S01]  /*8260*/  IMAD.U32 R4, RZ, RZ, UR8 ;  /* 0x00000008ff047e24 */ /* 0x000fe2000f8e00ff */
[----:B-----5:R-:W-:Y:S01]  /*8270*/  MOV R7, UR7 ;  /* 0x0000000700077c02 */ /* 0x020fe20008000f00 */
[----:B------:R-:W-:Y:S01]  /*8280*/  IMAD.U32 R6, RZ, RZ, UR6 ;  /* 0x00000006ff067e24 */ /* 0x000fe2000f8e00ff */
[----:B---3--:R-:W-:Y:S01]  /*8290*/  MOV R11, UR5 ;  /* 0x00000005000b7c02 */ /* 0x008fe20008000f00 */
[----:B------:R-:W-:Y:S02]  /*82a0*/  IMAD.U32 R10, RZ, RZ, UR4 ;  /* 0x00000004ff0a7e24 */ /* 0x000fe4000f8e00ff */
[----:B------:R-:W-:Y:S07]  /*82b0*/  LEPC R20, `(.L_x_135) ;  /* 0x000000001014794e */ /* 0x000fee0000000000 */
[----:B-1--4-:R-:W-:Y:S05]  /*82c0*/  CALL.ABS.NOINC R2 ;  /* 0x0000000002007343 */ /* 0x012fea0003c00000 */
.L_x_135:
[----:B------:R-:W-:Y:S01]  /*82d0*/  ISETP.NE.AND P0, PT, R72, RZ, PT ;  /* 0x000000ff4800720c */ /* 0x000fe20003f05270 */
[----:B------:R-:W-:Y:S05]  /*82e0*/  WARPSYNC.ALL ;  /* 0x0000000000007948 */ /* 0x000fea0003800000 */
[----:B------:R-:W-:Y:S01]  /*82f0*/  R2UR UR4, R34 ;  /* 0x00000000220472ca */ /* 0x000fe200000e0000 */
[----:B------:R-:W-:Y:S01]  /*8300*/  BSSY.RECONVERGENT B0, `(.L_x_136) ;  /* 0x0000053000007945 */ /* 0x000fe20003800200 */
[----:B------:R-:W-:Y:S02]  /*8310*/  R2UR UR5, R83 ;  /* 0x00000000530572ca */ /* 0x000fe400000e0000 */
[C---:B-1----:R-:W-:Y:S02]  /*8320*/  SHF.L.U32 R20, R40.reuse, 0x10, RZ ;  /* 0x0000001028147819 */ /* 0x042fe400000006ff */
[----:B------:R-:W-:Y:S02]  /*8330*/  LOP3.LUT R36, R40, 0xffff0000, RZ, 0xc0, !PT ;  /* 0xffff000028247812 */ /* 0x000fe400078ec0ff */
[C---:B------:R-:W-:Y:S02]  /*8340*/  SHF.L.U32 R21, R41.reuse, 0x10, RZ ;  /* 0x0000001029157819 */ /* 0x040fe400000006ff */
[----:B------:R-:W-:Y:S02]  /*8350*/  LOP3.LUT R38, R41, 0xffff0000, RZ, 0xc0, !PT ;  /* 0xffff000029267812 */ /* 0x000fe400078ec0ff */
[C---:B------:R-:W-:Y:S01]  /*8360*/  SHF.L.U32 R37, R42.reuse, 0x10, RZ ;  /* 0x000000102a257819 */ /* 0x040fe200000006ff */
[----:B------:R-:W1:Y:S01]  /*8370*/  LDTM.16dp256bit.x4 R4, tmem[UR4+0x60] ;  /* 0x00006004000479ee */ /* 0x000e620008120000 */
[----:B------:R-:W-:Y:S01]  /*8380*/  LOP3.LUT R40, R42, 0xffff0000, RZ, 0xc0, !PT ;  /* 0xffff00002a287812 */ /* 0x000fe200078ec0ff */
[----:B------:R-:W-:Y:S01]  /*8390*/  NOP ;  /* 0x0000000000007918 */ /* 0x000fe20000000000 */
[C---:B----4-:R-:W-:Y:S01]  /*83a0*/  SHF.L.U32 R39, R43.reuse, 0x10, RZ ;  /* 0x000000102b277819 */ /* 0x050fe200000006ff */
[----:B------:R-:W-:Y:S01]  /*83b0*/  UIADD3 UR5, UPT, UPT, UR5, 0x180, URZ ;  /* 0x0000018005057890 */ /* 0x000fe2000fffe0ff */
[----:B------:R-:W-:Y:S02]  /*83c0*/  LOP3.LUT R41, R43, 0xffff0000, RZ, 0xc0, !PT ;  /* 0xffff00002b297812 */ /* 0x000fe400078ec0ff */
[C---:B------:R-:W-:Y:S01]  /*83d0*/  SHF.L.U32 R42, R48.reuse, 0x10, RZ ;  /* 0x00000010302a7819 */ /* 0x040fe200000006ff */
[----:B------:R-:W-:Y:S01]  /*83e0*/  UPRMT UR5, UR45, 0x654, UR5 ;  /* 0x000006542d057896 */ /* 0x000fe20008000005 */
[----:B------:R-:W-:Y:S02]  /*83f0*/  LOP3.LUT R43, R48, 0xffff0000, RZ, 0xc0, !PT ;  /* 0xffff0000302b7812 */ /* 0x000fe400078ec0ff */
[C---:B------:R-:W-:Y:S02]  /*8400*/  SHF.L.U32 R44, R49.reuse, 0x10, RZ ;  /* 0x00000010312c7819 */ /* 0x040fe400000006ff */
[----:B------:R-:W-:Y:S02]  /*8410*/  LOP3.LUT R46, R49, 0xffff0000, RZ, 0xc0, !PT ;  /* 0xffff0000312e7812 */ /* 0x000fe400078ec0ff */
[C---:B------:R-:W-:Y:S02]  /*8420*/  SHF.L.U32 R45, R50.reuse, 0x10, RZ ;  /* 0x00000010322d7819 */ /* 0x040fe400000006ff */
[----:B-1----:R-:W-:Y:S01]  /*8430*/  SYNCS.ARRIVE.TRANS64.RED.A1T0 RZ, [UR5], RZ ;  /* 0x000000ffffff79a7 */ /* 0x002fe20008100405 */
[----:B------:R-:W-:Y:S02]  /*8440*/  LOP3.LUT R48, R50, 0xffff0000, RZ, 0xc0, !PT ;  /* 0xffff000032307812 */ /* 0x000fe400078ec0ff */
[C---:B------:R-:W-:Y:S02]  /*8450*/  SHF.L.U32 R47, R51.reuse, 0x10, RZ ;  /* 0x00000010332f7819 */ /* 0x040fe400000006ff */
[----:B------:R-:W-:Y:S01]  /*8460*/  LOP3.LUT R50, R51, 0xffff0000, RZ, 0xc0, !PT ;  /* 0xffff000033327812 */ /* 0x000fe200078ec0ff */
[C---:B------:R-:W-:Y:S01]  /*8470*/  FMUL R4, R33.reuse, R4 ;  /* 0x0000000421047220 */ /* 0x040fe20000400000 */
[C---:B------:R-:W-:Y:S01]  /*8480*/  FMUL R5, R33.reuse, R5 ;  /* 0x0000000521057220 */ /* 0x040fe20000400000 */
[C---:B------:R-:W-:Y:S01]  /*8490*/  FMUL R6, R33.reuse, R6 ;  /* 0x0000000621067220 */ /* 0x040fe20000400000 */
[----:B------:R-:W-:Y:S01]  /*84a0*/  FMUL R7, R33, R7 ;  /* 0x0000000721077220 */ /* 0x000fe20000400000 */
[C---:B------:R-:W-:Y:S01]  /*84b0*/  FFMA R4, R35.reuse, R20, R4 ;  /* 0x0000001423047223 */ /* 0x040fe20000000004 */
[C---:B------:R-:W-:Y:S01]  /*84c0*/  FFMA R5, R35.reuse, R36, R5 ;  /* 0x0000002423057223 */ /* 0x040fe20000000005 */
[C---:B------:R-:W-:Y:S01]  /*84d0*/  FFMA R6, R35.reuse, R21, R6 ;  /* 0x0000001523067223 */ /* 0x040fe20000000006 */
[----:B------:R-:W-:Y:S01]  /*84e0*/  FFMA R7, R35, R38, R7 ;  /* 0x0000002623077223 */ /* 0x000fe20000000007 */
[C---:B------:R-:W-:Y:S01]  /*84f0*/  FMUL R8, R33.reuse, R8 ;  /* 0x0000000821087220 */ /* 0x040fe20000400000 */
[----:B------:R-:W-:Y:S01]  /*8500*/  FMUL R9, R33, R9 ;  /* 0x0000000921097220 */ /* 0x000fe20000400000 */
[----:B------:R-:W-:Y:S01]  /*8510*/  F2FP.BF16.F32.PACK_AB R88, R5, R4 ;  /* 0x000000040558723e */ /* 0x000fe200000010ff */
[----:B------:R-:W-:Y:S01]  /*8520*/  FMUL R0, R33, R10 ;  /* 0x0000000a21007220 */ /* 0x000fe20000400000 */
[----:B------:R-:W-:Y:S01]  /*8530*/  F2FP.BF16.F32.PACK_AB R89, R7, R6 ;  /* 0x000000060759723e */ /* 0x000fe200000010ff */
[C---:B------:R-:W-:Y:S01]  /*8540*/  FFMA R8, R35.reuse, R37, R8 ;  /* 0x0000002523087223 */ /* 0x040fe20000000008 */
[----:B------:R-:W-:Y:S01]  /*8550*/  FFMA R9, R35, R40, R9 ;  /* 0x0000002823097223 */ /* 0x000fe20000000009 */
[C---:B------:R-:W-:Y:S01]  /*8560*/  FMUL R2, R33.reuse, R11 ;  /* 0x0000000b21027220 */ /* 0x040fe20000400000 */
[C---:B------:R-:W-:Y:S01]  /*8570*/  FMUL R3, R33.reuse, R12 ;  /* 0x0000000c21037220 */ /* 0x040fe20000400000 */
[----:B------:R-:W-:Y:S01]  /*8580*/  FMUL R10, R33, R13 ;  /* 0x0000000d210a7220 */ /* 0x000fe20000400000 */
[----:B------:R-:W-:Y:S01]  /*8590*/  FFMA R0, R35, R39, R0 ;  /* 0x0000002723007223 */ /* 0x000fe20000000000 */
        /* <DEDUP_REMOVED lines=41> */
.L_x_137:
[----:B------:R-:W-:Y:S05]  /*8830*/  BSYNC.RECONVERGENT B0 ;  /* 0x0000000000007941 */ /* 0x000fea0003800200 */
.L_x_136:
[----:B------:R-:W-:Y:S01]  /*8840*/  BAR.SYNC.DEFER_BLOCKING 0x1, 0x80 ;  /* 0x0042000000007b1d */ /* 0x000fe20000010000 */
[----:B------:R-:W-:Y:S01]  /*8850*/  UISETP.NE.AND UP0, UPT, UR52, -0x4, UPT ;  /* 0xfffffffc3400788c */ /* 0x000fe2000bf05270 */
[----:B------:R-:W-:Y:S08]  /*8860*/  IADD3 R0, PT, PT, R30, 0x1, RZ ;  /* 0x000000011e007810 */ /* 0x000ff00007ffe0ff */
[----:B------:R-:W-:Y:S05]  /*8870*/  BRA.U !UP0, `(.L_x_138) ;  /* 0x0000000108247547 */ /* 0x000fea000b800000 */
[----:B------:R-:W-:Y:S01]  /*8880*/  ISETP.NE.AND P0, PT, R81, RZ, PT ;  /* 0x000000ff5100720c */ /* 0x000fe20003f05270 */
[----:B------:R-:W-:Y:S01]  /*8890*/  IMAD.U32 R2, RZ, RZ, UR56 ;  /* 0x00000038ff027e24 */ /* 0x000fe2000f8e00ff */
[----:B------:R-:W-:Y:S04]  /*88a0*/  UIADD3 UR56, UPT, UPT, UR56, 0x1, URZ ;  /* 0x0000000138387890 */ /* 0x000fe8000fffe0ff */
[----:B------:R-:W-:Y:S04]  /*88b0*/  UISETP.NE.AND UP0, UPT, UR56, 0x4, UPT ;  /* 0x000000043800788c */ /* 0x000fe8000bf05270 */
[----:B------:R-:W-:Y:S03]  /*88c0*/  USEL UR56, UR56, URZ, UP0 ;  /* 0x000000ff38387287 */ /* 0x000fe60008000000 */
[----:B------:R-:W-:Y:S05]  /*88d0*/  @P0 LEA R2, R2, UR50, 0x3 ;  /* 0x0000003202020c11 */ /* 0x000fea000f8e18ff */
[----:B------:R-:W-:Y:S05]  /*88e0*/  @P0 VIADD R3, R2, 0x130 ;  /* 0x0000013002030836 */ /* 0x000fea0000000000 */
[----:B------:R-:W-:Y:S04]  /*88f0*/  @P0 PRMT R3, R92, 0x654, R3 ;  /* 0x000006545c030816 */ /* 0x000fe80000000003 */
[----:B------:R2:W-:Y:S03]  /*8900*/  @P0 SYNCS.ARRIVE.TRANS64.RED.A1T0 RZ, [R3+URZ], RZ ;  /* 0x000000ff03ff09a7 */ /* 0x0005e600081004ff */
.L_x_138:
[----:B------:R-:W-:Y:S01]  /*8910*/  ISETP.NE.AND P1, PT, R76, RZ, PT ;  /* 0x000000ff4c00720c */ /* 0x000fe20003f25270 */
[----:B------:R-:W-:Y:S01]  /*8920*/  UIADD3 UR52, UPT, UPT, UR52, 0x4, URZ ;  /* 0x0000000434347890 */ /* 0x000fe2000fffe0ff */
[----:B------:R-:W-:Y:S01]  /*8930*/  ISETP.NE.AND P0, PT, R0, 0x2, PT ;  /* 0x000000020000780c */ /* 0x000fe20003f05270 */
[----:B------:R-:W-:Y:S01]  /*8940*/  UMOV UR57, UR51 ;  /* 0x0000003300397c82 */ /* 0x000fe20008000000 */
[----:B------:R-:W-:Y:S01]  /*8950*/  LOP3.LUT R68, R68, 0x1, RZ, 0x3c, !PT ;  /* 0x0000000144447812 */ /* 0x000fe200078e3cff */
[----:B------:R-:W-:Y:S01]  /*8960*/  IMAD.IADD R16, R29, 0x1, R62 ;  /* 0x000000011d107824 */ /* 0x000fe200078e023e */
[----:B------:R-:W-:Y:S01]  /*8970*/  SEL R2, RZ, 0x1, P0 ;  /* 0x00000001ff027807 */ /* 0x000fe20000000000 */
[----:B------:R-:W-:Y:S01]  /*8980*/  IMAD.IADD R19, R31, 0x1, R64 ;  /* 0x000000011f137824 */ /* 0x000fe200078e0240 */
[----:B------:R-:W-:Y:S02]  /*8990*/  SEL R30, R0, RZ, P0 ;  /* 0x000000ff001e7207 */ /* 0x000fe40000000000 */
[----:B------:R-:W-:Y:S03]  /*89a0*/  LOP3.LUT R69, R69, R2, RZ, 0x3c, !PT ;  /* 0x0000000245457212 */ /* 0x000fe600078e3cff */
[----:B------:R-:W-:Y:S05]  /*89b0*/  @P1 BRA `(.L_x_139) ;  /* 0xffffffd000041947 */ /* 0x000fea000383ffff */
[----:B------:R-:W-:-:S09]  /*89c0*/  UISETP.NE.AND UP0, UPT, UR53, URZ, UPT ;  /* 0x000000ff3500728c */ /* 0x000fd2000bf05270 */
[----:B------:R-:W-:Y:S05]  /*89d0*/  BRA.U !UP0, `(.L_x_140) ;  /* 0x0000000108487547 */ /* 0x000fea000b800000 */
[----:B------:R-:W4:Y:S02]  /*89e0*/  LDCU.64 UR4, c[0x0][0x890] ;  /* 0x00011200ff0477ac */ /* 0x000f240008000a00 */
[----:B----4-:R-:W-:-:S04]  /*89f0*/  UISETP.NE.U32.AND UP0, UPT, UR4, URZ, UPT ;  /* 0x000000ff0400728c */ /* 0x010fc8000bf05070 */
[----:B------:R-:W-:-:S09]  /*8a00*/  UISETP.NE.AND.EX UP0, UPT, UR5, URZ, UPT, UP0 ;  /* 0x000000ff0500728c */ /* 0x000fd2000bf05300 */
[----:B------:R-:W-:Y:S05]  /*8a10*/  BRA.U UP0, `(.L_x_141) ;  /* 0x00000001000c7547 */ /* 0x000fea000b800000 */
[----:B------:R-:W-:-:S13]  /*8a20*/  FSETP.NEU.AND P0, PT, R35, RZ, PT ;  /* 0x000000ff2300720b */ /* 0x000fda0003f0d000 */
[----:B------:R-:W-:Y:S05]  /*8a30*/  @!P0 EXIT ;  /* 0x000000000000894d */ /* 0x000fea0003800000 */
[----:B------:R-:W-:Y:S05]  /*8a40*/  BRA `(.L_x_140) ;  /* 0x00000000002c7947 */ /* 0x000fea0003800000 */
.L_x_141:
[----:B------:R-:W-:Y:S01]  /*8a50*/  ISETP.NE.AND P0, PT, R80, RZ, PT ;  /* 0x000000ff5000720c */ /* 0x000fe20003f05270 */
[----:B------:R-:W-:-:S12]  /*8a60*/  BSSY.RECONVERGENT B0, `(.L_x_140) ;  /* 0x0000009000007945 */ /* 0x000fd80003800200 */
[----:B------:R-:W-:Y:S05]  /*8a70*/  @P0 BRA `(.L_x_142) ;  /* 0x0000000000140947 */ /* 0x000fea0003800000 */
[----:B------:R-:W4:Y:S02]  /*8a80*/  LDCU.64 UR4, c[0x0][0x888] ;  /* 0x00011100ff0477ac */ /* 0x000f240008000a00 */
[----:B----4-:R-:W-:-:S04]  /*8a90*/  ISETP.NE.U32.AND P0, PT, RZ, UR4, PT ;  /* 0x00000004ff007c0c */ /* 0x010fc8000bf05070 */
[----:B------:R-:W-:-:S13]  /*8aa0*/  ISETP.NE.AND.EX P0, PT, RZ, UR5, PT, P0 ;  /* 0x00000005ff007c0c */ /* 0x000fda000bf05300 */
[----:B------:R-:W-:Y:S05]  /*8ab0*/  @!P0 EXIT ;  /* 0x000000000000894d */ /* 0x000fea0003800000 */
[----:B------:R-:W-:Y:S05]  /*8ac0*/  BRA `(.L_x_143) ;  /* 0x0000000000087947 */ /* 0x000fea0003800000 */
.L_x_142:
[----:B------:R-:W-:-:S13]  /*8ad0*/  FSETP.NEU.AND P0, PT, R35, RZ, PT ;  /* 0x000000ff2300720b */ /* 0x000fda0003f0d000 */
[----:B------:R-:W-:Y:S05]  /*8ae0*/  @!P0 EXIT ;  /* 0x000000000000894d */ /* 0x000fea0003800000 */
.L_x_143:
[----:B------:R-:W-:Y:S05]  /*8af0*/  BSYNC.RECONVERGENT B0 ;  /* 0x0000000000007941 */ /* 0x000fea0003800200 */
.L_x_140:
[----:B------:R-:W-:Y:S01]  /*8b00*/  ULEA UR4, UR56, UR50, 0x3 ;  /* 0x0000003238047291 */ /* 0x000fe2000f8e18ff */
[----:B------:R-:W-:-:S04]  /*8b10*/  DEPBAR.LE SB0, 0x0 ;  /* 0x000080000000791a */ /* 0x000fc80000000000 */
[----:B------:R-:W-:-:S04]  /*8b20*/  UIADD3 UR4, UPT, UPT, UR4, 0x130, URZ ;  /* 0x0000013004047890 */ /* 0x000fc8000fffe0ff */
[----:B------:R-:W-:-:S09]  /*8b30*/  UPRMT UR4, UR45, 0x654, UR4 ;  /* 0x000006542d047896 */ /* 0x000fd20008000004 */
[----:B------:R-:W-:Y:S01]  /*8b40*/  SYNCS.ARRIVE.TRANS64.RED.A1T0 RZ, [UR4], RZ ;  /* 0x000000ffffff79a7 */ /* 0x000fe20008100404 */
[----:B------:R-:W-:Y:S05]  /*8b50*/  EXIT ;  /* 0x000000000000794d */ /* 0x000fea0003800000 */
.L_x_25:
[----:B------:R-:W-:Y:S07]  /*8b60*/  MOV R2, UR17 ;  /* 0x0000001100027c02 */ /* 0x000fee0008000f00 */
.L_x_144:
[----:B-1----:R1:W2:Y:S02]  /*8b70*/  SYNCS.PHASECHK.TRANS64.TRYWAIT P1, [R2+URZ+0x88], R5 ;  /* 0x00008805020075a7 */ /* 0x0022a400080211ff */
[----:B--2---:R-:W-:Y:S05]  /*8b80*/  @!P1 NANOSLEEP.SYNCS 0x989680 ;  /* 0x009896800000995d */ /* 0x004fea0003900000 */
[----:B------:R-:W2:Y:S02]  /*8b90*/  @!P1 SYNCS.PHASECHK.TRANS64 P1, [R2+URZ+0x88], R5 ;  /* 0x00008805020095a7 */ /* 0x000ea400080210ff */
[----:B--2---:R-:W-:Y:S05]  /*8ba0*/  @!P1 BRA `(.L_x_144) ;  /* 0xfffffffc00f09947 */ /* 0x004fea000383ffff */
[----:B------:R-:W-:Y:S05]  /*8bb0*/  BRA `(.L_x_24) ;  /* 0xffffff8c00d87947 */ /* 0x000fea000383ffff */
.L_x_32:
[----:B------:R-:W-:Y:S07]  /*8bc0*/  MOV R2, UR25 ;  /* 0x0000001900027c02 */ /* 0x000fee0008000f00 */
.L_x_145:
[----:B-1----:R1:W2:Y:S02]  /*8bd0*/  SYNCS.PHASECHK.TRANS64.TRYWAIT P0, [R2+URZ+0x88], R5 ;  /* 0x00008805020075a7 */ /* 0x0022a400080011ff */
[----:B--2---:R-:W-:Y:S05]  /*8be0*/  @!P0 NANOSLEEP.SYNCS 0x989680 ;  /* 0x009896800000895d */ /* 0x004fea0003900000 */
[----:B------:R-:W2:Y:S02]  /*8bf0*/  @!P0 SYNCS.PHASECHK.TRANS64 P0, [R2+URZ+0x88], R5 ;  /* 0x00008805020085a7 */ /* 0x000ea400080010ff */
[----:B--2---:R-:W-:Y:S05]  /*8c00*/  @!P0 BRA `(.L_x_145) ;  /* 0xfffffffc00f08947 */ /* 0x004fea000383ffff */
[----:B------:R-:W-:Y:S05]  /*8c10*/  BRA `(.L_x_31) ;  /* 0xffffff9400687947 */ /* 0x000fea000383ffff */
.L_x_37:
[----:B-1----:R-:W-:-:S07]  /*8c20*/  MOV R2, UR30 ;  /* 0x0000001e00027c02 */ /* 0x002fce0008000f00 */
.L_x_146:
[----:B-1----:R1:W2:Y:S02]  /*8c30*/  SYNCS.PHASECHK.TRANS64.TRYWAIT P0, [R2+URZ+0x160], R3 ;  /* 0x00016003020075a7 */ /* 0x0022a400080011ff */
[----:B--2---:R-:W-:Y:S05]  /*8c40*/  @!P0 NANOSLEEP.SYNCS 0x989680 ;  /* 0x009896800000895d */ /* 0x004fea0003900000 */
[----:B------:R-:W2:Y:S02]  /*8c50*/  @!P0 SYNCS.PHASECHK.TRANS64 P0, [R2+URZ+0x160], R3 ;  /* 0x00016003020085a7 */ /* 0x000ea400080010ff */
[----:B--2---:R-:W-:Y:S05]  /*8c60*/  @!P0 BRA `(.L_x_146) ;  /* 0xfffffffc00f08947 */ /* 0x004fea000383ffff */
[----:B------:R-:W-:Y:S05]  /*8c70*/  BRA `(.L_x_147) ;  /* 0xffffff9800587947 */ /* 0x000fea000383ffff */
.L_x_41:
[----:B------:R-:W-:-:S07]  /*8c80*/  MOV R0, UR4 ;  /* 0x0000000400007c02 */ /* 0x000fce0008000f00 */
.L_x_148:
[----:B-1----:R1:W2:Y:S02]  /*8c90*/  SYNCS.PHASECHK.TRANS64.TRYWAIT P0, [R0+URZ], R3 ;  /* 0x00000003000075a7 */ /* 0x0022a400080011ff */
[----:B--2---:R-:W-:Y:S05]  /*8ca0*/  @!P0 NANOSLEEP.SYNCS 0x989680 ;  /* 0x009896800000895d */ /* 0x004fea0003900000 */
[----:B------:R-:W2:Y:S02]  /*8cb0*/  @!P0 SYNCS.PHASECHK.TRANS64 P0, [R0+URZ], R3 ;  /* 0x00000003000085a7 */ /* 0x000ea400080010ff */
[----:B--2---:R-:W-:Y:S05]  /*8cc0*/  @!P0 BRA `(.L_x_148) ;  /* 0xfffffffc00f08947 */ /* 0x004fea000383ffff */
[----:B------:R-:W-:Y:S05]  /*8cd0*/  BRA `(.L_x_149) ;  /* 0xffffff9c00ac7947 */ /* 0x000fea000383ffff */
.L_x_42:
[----:B------:R-:W-:-:S07]  /*8ce0*/  MOV R0, UR4 ;  /* 0x0000000400007c02 */ /* 0x000fce0008000f00 */
.L_x_150:
[----:B-1----:R1:W2:Y:S02]  /*8cf0*/  SYNCS.PHASECHK.TRANS64.TRYWAIT P0, [R0+URZ], R3 ;  /* 0x00000003000075a7 */ /* 0x0022a400080011ff */
[----:B--2---:R-:W-:Y:S05]  /*8d00*/  @!P0 NANOSLEEP.SYNCS 0x989680 ;  /* 0x009896800000895d */ /* 0x004fea0003900000 */
[----:B------:R-:W2:Y:S02]  /*8d10*/  @!P0 SYNCS.PHASECHK.TRANS64 P0, [R0+URZ], R3 ;  /* 0x00000003000085a7 */ /* 0x000ea400080010ff */
[----:B--2---:R-:W-:Y:S05]  /*8d20*/  @!P0 BRA `(.L_x_150) ;  /* 0xfffffffc00f08947 */ /* 0x004fea000383ffff */
[----:B------:R-:W-:Y:S05]  /*8d30*/  BRA `(.L_x_151) ;  /* 0xffffff9c00b87947 */ /* 0x000fea000383ffff */
.L_x_43:
[----:B------:R-:W-:-:S07]  /*8d40*/  MOV R0, UR4 ;  /* 0x0000000400007c02 */ /* 0x000fce0008000f00 */
.L_x_152:
[----:B-1----:R1:W2:Y:S02]  /*8d50*/  SYNCS.PHASECHK.TRANS64.TRYWAIT P0, [R0+URZ], R3 ;  /* 0x00000003000075a7 */ /* 0x0022a400080011ff */
[----:B--2---:R-:W-:Y:S05]  /*8d60*/  @!P0 NANOSLEEP.SYNCS 0x989680 ;  /* 0x009896800000895d */ /* 0x004fea0003900000 */
[----:B------:R-:W2:Y:S02]  /*8d70*/  @!P0 SYNCS.PHASECHK.TRANS64 P0, [R0+URZ], R3 ;  /* 0x00000003000085a7 */ /* 0x000ea400080010ff */
[----:B--2---:R-:W-:Y:S05]  /*8d80*/  @!P0 BRA `(.L_x_152) ;  /* 0xfffffffc00f08947 */ /* 0x004fea000383ffff */
[----:B------:R-:W-:Y:S05]  /*8d90*/  BRA `(.L_x_153) ;  /* 0xffffff9c00c47947 */ /* 0x000fea000383ffff */
.L_x_44:
[----:B------:R-:W-:-:S07]  /*8da0*/  MOV R0, UR4 ;  /* 0x0000000400007c02 */ /* 0x000fce0008000f00 */
.L_x_154:
[----:B-1----:R1:W2:Y:S02]  /*8db0*/  SYNCS.PHASECHK.TRANS64.TRYWAIT P0, [R0+URZ], R3 ;  /* 0x00000003000075a7 */ /* 0x0022a400080011ff */
[----:B--2---:R-:W-:Y:S05]  /*8dc0*/  @!P0 NANOSLEEP.SYNCS 0x989680 ;  /* 0x009896800000895d */ /* 0x004fea0003900000 */
[----:B------:R-:W2:Y:S02]  /*8dd0*/  @!P0 SYNCS.PHASECHK.TRANS64 P0, [R0+URZ], R3 ;  /* 0x00000003000085a7 */ /* 0x000ea400080010ff */
[----:B--2---:R-:W-:Y:S05]  /*8de0*/  @!P0 BRA `(.L_x_154) ;  /* 0xfffffffc00f08947 */ /* 0x004fea000383ffff */
[----:B------:R-:W-:Y:S05]  /*8df0*/  BRA `(.L_x_155) ;  /* 0xffffff9c00d07947 */ /* 0x000fea000383ffff */
.L_x_45:
[----:B------:R-:W-:-:S07]  /*8e00*/  MOV R0, UR4 ;  /* 0x0000000400007c02 */ /* 0x000fce0008000f00 */
.L_x_156:
[----:B-1----:R1:W2:Y:S02]  /*8e10*/  SYNCS.PHASECHK.TRANS64.TRYWAIT P0, [R0+URZ], R3 ;  /* 0x00000003000075a7 */ /* 0x0022a400080011ff */
[----:B--2---:R-:W-:Y:S05]  /*8e20*/  @!P0 NANOSLEEP.SYNCS 0x989680 ;  /* 0x009896800000895d */ /* 0x004fea0003900000 */
[----:B------:R-:W2:Y:S02]  /*8e30*/  @!P0 SYNCS.PHASECHK.TRANS64 P0, [R0+URZ], R3 ;  /* 0x00000003000085a7 */ /* 0x000ea400080010ff */
[----:B--2---:R-:W-:Y:S05]  /*8e40*/  @!P0 BRA `(.L_x_156) ;  /* 0xfffffffc00f08947 */ /* 0x004fea000383ffff */
[----:B------:R-:W-:Y:S05]  /*8e50*/  BRA `(.L_x_157) ;  /* 0xffffff9c00dc7947 */ /* 0x000fea000383ffff */
.L_x_46:
[----:B------:R-:W-:-:S07]  /*8e60*/  MOV R0, UR4 ;  /* 0x0000000400007c02 */ /* 0x000fce0008000f00 */
.L_x_158:
[----:B-1----:R1:W2:Y:S02]  /*8e70*/  SYNCS.PHASECHK.TRANS64.TRYWAIT P0, [R0+URZ], R3 ;  /* 0x00000003000075a7 */ /* 0x0022a400080011ff */
[----:B--2---:R-:W-:Y:S05]  /*8e80*/  @!P0 NANOSLEEP.SYNCS 0x989680 ;  /* 0x009896800000895d */ /* 0x004fea0003900000 */
[----:B------:R-:W2:Y:S02]  /*8e90*/  @!P0 SYNCS.PHASECHK.TRANS64 P0, [R0+URZ], R3 ;  /* 0x00000003000085a7 */ /* 0x000ea400080010ff */
[----:B--2---:R-:W-:Y:S05]  /*8ea0*/  @!P0 BRA `(.L_x_158) ;  /* 0xfffffffc00f08947 */ /* 0x004fea000383ffff */
[----:B------:R-:W-:Y:S05]  /*8eb0*/  BRA `(.L_x_159) ;  /* 0xffffff9c00e87947 */ /* 0x000fea000383ffff */
.L_x_47:
[----:B------:R-:W-:-:S07]  /*8ec0*/  MOV R0, UR4 ;  /* 0x0000000400007c02 */ /* 0x000fce0008000f00 */
.L_x_160:
[----:B-1----:R1:W2:Y:S02]  /*8ed0*/  SYNCS.PHASECHK.TRANS64.TRYWAIT P0, [R0+URZ], R3 ;  /* 0x00000003000075a7 */ /* 0x0022a400080011ff */
[----:B--2---:R-:W-:Y:S05]  /*8ee0*/  @!P0 NANOSLEEP.SYNCS 0x989680 ;  /* 0x009896800000895d */ /* 0x004fea0003900000 */
[----:B------:R-:W2:Y:S02]  /*8ef0*/  @!P0 SYNCS.PHASECHK.TRANS64 P0, [R0+URZ], R3 ;  /* 0x00000003000085a7 */ /* 0x000ea400080010ff */
[----:B--2---:R-:W-:Y:S05]  /*8f00*/  @!P0 BRA `(.L_x_160) ;  /* 0xfffffffc00f08947 */ /* 0x004fea000383ffff */
[----:B------:R-:W-:Y:S05]  /*8f10*/  BRA `(.L_x_161) ;  /* 0xffffff9c00f47947 */ /* 0x000fea000383ffff */
.L_x_48:
[----:B------:R-:W-:-:S07]  /*8f20*/  MOV R0, UR4 ;  /* 0x0000000400007c02 */ /* 0x000fce0008000f00 */
.L_x_162:
[----:B-1----:R1:W2:Y:S02]  /*8f30*/  SYNCS.PHASECHK.TRANS64.TRYWAIT P0, [R0+URZ], R3 ;  /* 0x00000003000075a7 */ /* 0x0022a400080011ff */
[----:B--2---:R-:W-:Y:S05]  /*8f40*/  @!P0 NANOSLEEP.SYNCS 0x989680 ;  /* 0x009896800000895d */ /* 0x004fea0003900000 */
[----:B------:R-:W2:Y:S02]  /*8f50*/  @!P0 SYNCS.PHASECHK.TRANS64 P0, [R0+URZ], R3 ;  /* 0x00000003000085a7 */ /* 0x000ea400080010ff */
[----:B--2---:R-:W-:Y:S05]  /*8f60*/  @!P0 BRA `(.L_x_162) ;  /* 0xfffffffc00f08947 */ /* 0x004fea000383ffff */
[----:B------:R-:W-:Y:S05]  /*8f70*/  BRA `(.L_x_163) ;  /* 0xffffffa000007947 */ /* 0x000fea000383ffff */
.L_x_49:
[----:B------:R-:W-:-:S07]  /*8f80*/  MOV R0, UR4 ;  /* 0x0000000400007c02 */ /* 0x000fce0008000f00 */
.L_x_164:
[----:B-1----:R1:W2:Y:S02]  /*8f90*/  SYNCS.PHASECHK.TRANS64.TRYWAIT P0, [R0+URZ], R3 ;  /* 0x00000003000075a7 */ /* 0x0022a400080011ff */
[----:B--2---:R-:W-:Y:S05]  /*8fa0*/  @!P0 NANOSLEEP.SYNCS 0x989680 ;  /* 0x009896800000895d */ /* 0x004fea0003900000 */
[----:B------:R-:W2:Y:S02]  /*8fb0*/  @!P0 SYNCS.PHASECHK.TRANS64 P0, [R0+URZ], R3 ;  /* 0x00000003000085a7 */ /* 0x000ea400080010ff */
[----:B--2---:R-:W-:Y:S05]  /*8fc0*/  @!P0 BRA `(.L_x_164) ;  /* 0xfffffffc00f08947 */ /* 0x004fea000383ffff */
[----:B------:R-:W-:Y:S05]  /*8fd0*/  BRA `(.L_x_165) ;  /* 0xffffffa0000c7947 */ /* 0x000fea000383ffff */
.L_x_50:
[----:B------:R-:W-:-:S07]  /*8fe0*/  MOV R0, UR4 ;  /* 0x0000000400007c02 */ /* 0x000fce0008000f00 */
.L_x_166:
[----:B-1----:R1:W2:Y:S02]  /*8ff0*/  SYNCS.PHASECHK.TRANS64.TRYWAIT P0, [R0+URZ], R3 ;  /* 0x00000003000075a7 */ /* 0x0022a400080011ff */
[----:B--2---:R-:W-:Y:S05]  /*9000*/  @!P0 NANOSLEEP.SYNCS 0x989680 ;  /* 0x009896800000895d */ /* 0x004fea0003900000 */
[----:B------:R-:W2:Y:S02]  /*9010*/  @!P0 SYNCS.PHASECHK.TRANS64 P0, [R0+URZ], R3 ;  /* 0x00000003000085a7 */ /* 0x000ea400080010ff */
[----:B--2---:R-:W-:Y:S05]  /*9020*/  @!P0 BRA `(.L_x_166) ;  /* 0xfffffffc00f08947 */ /* 0x004fea000383ffff */
[----:B------:R-:W-:Y:S05]  /*9030*/  BRA `(.L_x_167) ;  /* 0xffffffa000187947 */ /* 0x000fea000383ffff */
.L_x_51:
[----:B------:R-:W-:-:S07]  /*9040*/  MOV R0, UR4 ;  /* 0x0000000400007c02 */ /* 0x000fce0008000f00 */
.L_x_168:
[----:B-1----:R1:W2:Y:S02]  /*9050*/  SYNCS.PHASECHK.TRANS64.TRYWAIT P0, [R0+URZ], R3 ;  /* 0x00000003000075a7 */ /* 0x0022a400080011ff */
[----:B--2---:R-:W-:Y:S05]  /*9060*/  @!P0 NANOSLEEP.SYNCS 0x989680 ;  /* 0x009896800000895d */ /* 0x004fea0003900000 */
[----:B------:R-:W2:Y:S02]  /*9070*/  @!P0 SYNCS.PHASECHK.TRANS64 P0, [R0+URZ], R3 ;  /* 0x00000003000085a7 */ /* 0x000ea400080010ff */
[----:B--2---:R-:W-:Y:S05]  /*9080*/  @!P0 BRA `(.L_x_168) ;  /* 0xfffffffc00f08947 */ /* 0x004fea000383ffff */
[----:B------:R-:W-:Y:S05]  /*9090*/  BRA `(.L_x_169) ;  /* 0xffffffa000247947 */ /* 0x000fea000383ffff */
.L_x_52:
[----:B------:R-:W-:-:S07]  /*90a0*/  MOV R0, UR4 ;  /* 0x0000000400007c02 */ /* 0x000fce0008000f00 */
.L_x_170:
[----:B-1----:R1:W2:Y:S02]  /*90b0*/  SYNCS.PHASECHK.TRANS64.TRYWAIT P0, [R0+URZ], R3 ;  /* 0x00000003000075a7 */ /* 0x0022a400080011ff */
[----:B--2---:R-:W-:Y:S05]  /*90c0*/  @!P0 NANOSLEEP.SYNCS 0x989680 ;  /* 0x009896800000895d */ /* 0x004fea0003900000 */
[----:B------:R-:W2:Y:S02]  /*90d0*/  @!P0 SYNCS.PHASECHK.TRANS64 P0, [R0+URZ], R3 ;  /* 0x00000003000085a7 */ /* 0x000ea400080010ff */
[----:B--2---:R-:W-:Y:S05]  /*90e0*/  @!P0 BRA `(.L_x_170) ;  /* 0xfffffffc00f08947 */ /* 0x004fea000383ffff */
[----:B------:R-:W-:Y:S05]  /*90f0*/  BRA `(.L_x_171) ;  /* 0xffffffa000307947 */ /* 0x000fea000383ffff */
.L_x_53:
[----:B------:R-:W-:-:S07]  /*9100*/  MOV R0, UR4 ;  /* 0x0000000400007c02 */ /* 0x000fce0008000f00 */
.L_x_172:
[----:B-1----:R1:W2:Y:S02]  /*9110*/  SYNCS.PHASECHK.TRANS64.TRYWAIT P0, [R0+URZ], R3 ;  /* 0x00000003000075a7 */ /* 0x0022a400080011ff */
[----:B--2---:R-:W-:Y:S05]  /*9120*/  @!P0 NANOSLEEP.SYNCS 0x989680 ;  /* 0x009896800000895d */ /* 0x004fea0003900000 */
[----:B------:R-:W2:Y:S02]  /*9130*/  @!P0 SYNCS.PHASECHK.TRANS64 P0, [R0+URZ], R3 ;  /* 0x00000003000085a7 */ /* 0x000ea400080010ff */
[----:B--2---:R-:W-:Y:S05]  /*9140*/  @!P0 BRA `(.L_x_172) ;  /* 0xfffffffc00f08947 */ /* 0x004fea000383ffff */
[----:B------:R-:W-:Y:S05]  /*9150*/  BRA `(.L_x_173) ;  /* 0xffffffa0003c7947 */ /* 0x000fea000383ffff */
.L_x_54:
[----:B------:R-:W-:-:S07]  /*9160*/  MOV R0, UR4 ;  /* 0x0000000400007c02 */ /* 0x000fce0008000f00 */
.L_x_174:
[----:B-1----:R1:W2:Y:S02]  /*9170*/  SYNCS.PHASECHK.TRANS64.TRYWAIT P0, [R0+URZ], R3 ;  /* 0x00000003000075a7 */ /* 0x0022a400080011ff */
[----:B--2---:R-:W-:Y:S05]  /*9180*/  @!P0 NANOSLEEP.SYNCS 0x989680 ;  /* 0x009896800000895d */ /* 0x004fea0003900000 */
[----:B------:R-:W2:Y:S02]  /*9190*/  @!P0 SYNCS.PHASECHK.TRANS64 P0, [R0+URZ], R3 ;  /* 0x00000003000085a7 */ /* 0x000ea400080010ff */
[----:B--2---:R-:W-:Y:S05]  /*91a0*/  @!P0 BRA `(.L_x_174) ;  /* 0xfffffffc00f08947 */ /* 0x004fea000383ffff */
[----:B------:R-:W-:Y:S05]  /*91b0*/  BRA `(.L_x_175) ;  /* 0xffffffa000487947 */ /* 0x000fea000383ffff */
.L_x_55:
[----:B------:R-:W-:-:S07]  /*91c0*/  MOV R0, UR4 ;  /* 0x0000000400007c02 */ /* 0x000fce0008000f00 */
.L_x_176:
[----:B-1----:R1:W2:Y:S02]  /*91d0*/  SYNCS.PHASECHK.TRANS64.TRYWAIT P0, [R0+URZ], R3 ;  /* 0x00000003000075a7 */ /* 0x0022a400080011ff */
[----:B--2---:R-:W-:Y:S05]  /*91e0*/  @!P0 NANOSLEEP.SYNCS 0x989680 ;  /* 0x009896800000895d */ /* 0x004fea0003900000 */
[----:B------:R-:W2:Y:S02]  /*91f0*/  @!P0 SYNCS.PHASECHK.TRANS64 P0, [R0+URZ], R3 ;  /* 0x00000003000085a7 */ /* 0x000ea400080010ff */
[----:B--2---:R-:W-:Y:S05]  /*9200*/  @!P0 BRA `(.L_x_176) ;  /* 0xfffffffc00f08947 */ /* 0x004fea000383ffff */
[----:B------:R-:W-:Y:S05]  /*9210*/  BRA `(.L_x_177) ;  /* 0xffffffa000547947 */ /* 0x000fea000383ffff */
.L_x_56:
[----:B------:R-:W-:-:S07]  /*9220*/  MOV R0, UR4 ;  /* 0x0000000400007c02 */ /* 0x000fce0008000f00 */
.L_x_178:
[----:B-1----:R1:W2:Y:S02]  /*9230*/  SYNCS.PHASECHK.TRANS64.TRYWAIT P0, [R0+URZ], R3 ;  /* 0x00000003000075a7 */ /* 0x0022a400080011ff */
[----:B--2---:R-:W-:Y:S05]  /*9240*/  @!P0 NANOSLEEP.SYNCS 0x989680 ;  /* 0x009896800000895d */ /* 0x004fea0003900000 */
[----:B------:R-:W2:Y:S02]  /*9250*/  @!P0 SYNCS.PHASECHK.TRANS64 P0, [R0+URZ], R3 ;  /* 0x00000003000085a7 */ /* 0x000ea400080010ff */
[----:B--2---:R-:W-:Y:S05]  /*9260*/  @!P0 BRA `(.L_x_178) ;  /* 0xfffffffc00f08947 */ /* 0x004fea000383ffff */
[----:B------:R-:W-:Y:S05]  /*9270*/  BRA `(.L_x_179) ;  /* 0xffffffa000607947 */ /* 0x000fea000383ffff */
.L_x_59:
[----:B------:R-:W-:-:S07]  /*9280*/  MOV R4, UR45 ;  /* 0x0000002d00047c02 */ /* 0x000fce0008000f00 */
.L_x_180:
[----:B--2---:R2:W3:Y:S02]  /*9290*/  SYNCS.PHASECHK.TRANS64.TRYWAIT P1, [R4+URZ+0x168], R7 ;  /* 0x00016807040075a7 */ /* 0x0044e400080211ff */
[----:B---3--:R-:W-:Y:S05]  /*92a0*/  @!P1 NANOSLEEP.SYNCS 0x989680 ;  /* 0x009896800000995d */ /* 0x008fea0003900000 */
[----:B------:R-:W3:Y:S02]  /*92b0*/  @!P1 SYNCS.PHASECHK.TRANS64 P1, [R4+URZ+0x168], R7 ;  /* 0x00016807040095a7 */ /* 0x000ee400080210ff */
[----:B---3--:R-:W-:Y:S05]  /*92c0*/  @!P1 BRA `(.L_x_180) ;  /* 0xfffffffc00f09947 */ /* 0x008fea000383ffff */
[----:B------:R-:W-:Y:S05]  /*92d0*/  BRA `(.L_x_181) ;  /* 0xffffffa000c47947 */ /* 0x000fea000383ffff */
.L_x_60:
[----:B--2---:R-:W-:-:S07]  /*92e0*/  MOV R4, UR45 ;  /* 0x0000002d00047c02 */ /* 0x004fce0008000f00 */
.L_x_182:
[----:B--2---:R2:W3:Y:S02]  /*92f0*/  SYNCS.PHASECHK.TRANS64.TRYWAIT P1, [R4+URZ+0x160], R5 ;  /* 0x00016005040075a7 */ /* 0x0044e400080211ff */
[----:B---3--:R-:W-:Y:S05]  /*9300*/  @!P1 NANOSLEEP.SYNCS 0x989680 ;  /* 0x009896800000995d */ /* 0x008fea0003900000 */
[----:B------:R-:W3:Y:S02]  /*9310*/  @!P1 SYNCS.PHASECHK.TRANS64 P1, [R4+URZ+0x160], R5 ;  /* 0x00016005040095a7 */ /* 0x000ee400080210ff */
[----:B---3--:R-:W-:Y:S05]  /*9320*/  @!P1 BRA `(.L_x_182) ;  /* 0xfffffffc00f09947 */ /* 0x008fea000383ffff */
[----:B------:R-:W-:Y:S05]  /*9330*/  BRA `(.L_x_183) ;  /* 0xffffffa000cc7947 */ /* 0x000fea000383ffff */
.L_x_68:
[----:B------:R-:W-:-:S07]  /*9340*/  MOV R0, UR6 ;  /* 0x0000000600007c02 */ /* 0x000fce0008000f00 */
.L_x_184:
[----:B--2---:R2:W3:Y:S02]  /*9350*/  SYNCS.PHASECHK.TRANS64.TRYWAIT P0, [R0+URZ+0x160], R5 ;  /* 0x00016005000075a7 */ /* 0x0044e400080011ff */
[----:B---3--:R-:W-:Y:S05]  /*9360*/  @!P0 NANOSLEEP.SYNCS 0x989680 ;  /* 0x009896800000895d */ /* 0x008fea0003900000 */
[----:B------:R-:W3:Y:S02]  /*9370*/  @!P0 SYNCS.PHASECHK.TRANS64 P0, [R0+URZ+0x160], R5 ;  /* 0x00016005000085a7 */ /* 0x000ee400080010ff */
[----:B---3--:R-:W-:Y:S05]  /*9380*/  @!P0 BRA `(.L_x_184) ;  /* 0xfffffffc00f08947 */ /* 0x008fea000383ffff */
[----:B------:R-:W-:Y:S05]  /*9390*/  BRA `(.L_x_185) ;  /* 0xffffffa800487947 */ /* 0x000fea000383ffff */
.L_x_69:
[----:B------:R-:W-:-:S07]  /*93a0*/  MOV R5, UR8 ;  /* 0x0000000800057c02 */ /* 0x000fce0008000f00 */
.L_x_186:
[----:B--2---:R2:W3:Y:S02]  /*93b0*/  SYNCS.PHASECHK.TRANS64.TRYWAIT P0, [R5+URZ+0x180], R0 ;  /* 0x00018000050075a7 */ /* 0x0044e400080011ff */
[----:B---3--:R-:W-:Y:S05]  /*93c0*/  @!P0 NANOSLEEP.SYNCS 0x989680 ;  /* 0x009896800000895d */ /* 0x008fea0003900000 */
[----:B------:R-:W3:Y:S02]  /*93d0*/  @!P0 SYNCS.PHASECHK.TRANS64 P0, [R5+URZ+0x180], R0 ;  /* 0x00018000050085a7 */ /* 0x000ee400080010ff */
[----:B---3--:R-:W-:Y:S05]  /*93e0*/  @!P0 BRA `(.L_x_186) ;  /* 0xfffffffc00f08947 */ /* 0x008fea000383ffff */
[----:B------:R-:W-:Y:S05]  /*93f0*/  BRA `(.L_x_187) ;  /* 0xffffffa800647947 */ /* 0x000fea000383ffff */
.L_x_72:
[----:B--2---:R-:W-:Y:S07]  /*9400*/  MOV R0, UR7 ;  /* 0x0000000700007c02 */ /* 0x004fee0008000f00 */
.L_x_188:
[----:B--2---:R2:W3:Y:S02]  /*9410*/  SYNCS.PHASECHK.TRANS64.TRYWAIT P0, [R0+URZ], R5 ;  /* 0x00000005000075a7 */ /* 0x0044e400080011ff */
[----:B---3--:R-:W-:Y:S05]  /*9420*/  @!P0 NANOSLEEP.SYNCS 0x989680 ;  /* 0x009896800000895d */ /* 0x008fea0003900000 */
[----:B------:R-:W3:Y:S02]  /*9430*/  @!P0 SYNCS.PHASECHK.TRANS64 P0, [R0+URZ], R5 ;  /* 0x00000005000085a7 */ /* 0x000ee400080010ff */
[----:B---3--:R-:W-:Y:S05]  /*9440*/  @!P0 BRA `(.L_x_188) ;  /* 0xfffffffc00f08947 */ /* 0x008fea000383ffff */
[----:B------:R-:W-:Y:S05]  /*9450*/  BRA `(.L_x_71) ;  /* 0xffffffa800887947 */ /* 0x000fea000383ffff */
.L_x_75:
[----:B------:R-:W-:-:S07]  /*9460*/  MOV R0, UR5 ;  /* 0x0000000500007c02 */ /* 0x000fce0008000f00 */
.L_x_189:
[----:B--2---:R2:W4:Y:S02]  /*9470*/  SYNCS.PHASECHK.TRANS64.TRYWAIT P0, [R0+URZ], R3 ;  /* 0x00000003000075a7 */ /* 0x00452400080011ff */
[----:B----4-:R-:W-:Y:S05]  /*9480*/  @!P0 NANOSLEEP.SYNCS 0x989680 ;  /* 0x009896800000895d */ /* 0x010fea0003900000 */
[----:B------:R-:W4:Y:S02]  /*9490*/  @!P0 SYNCS.PHASECHK.TRANS64 P0, [R0+URZ], R3 ;  /* 0x00000003000085a7 */ /* 0x000f2400080010ff */
[----:B----4-:R-:W-:Y:S05]  /*94a0*/  @!P0 BRA `(.L_x_189) ;  /* 0xfffffffc00f08947 */ /* 0x010fea000383ffff */
[----:B------:R-:W-:Y:S05]  /*94b0*/  BRA `(.L_x_190) ;  /* 0xffffffac00507947 */ /* 0x000fea000383ffff */
.L_x_76:
[----:B------:R-:W-:-:S07]  /*94c0*/  MOV R0, UR7 ;  /* 0x0000000700007c02 */ /* 0x000fce0008000f00 */
.L_x_191:
[----:B--2---:R2:W4:Y:S02]  /*94d0*/  SYNCS.PHASECHK.TRANS64.TRYWAIT P0, [R0+URZ], R3 ;  /* 0x00000003000075a7 */ /* 0x00452400080011ff */
[----:B----4-:R-:W-:Y:S05]  /*94e0*/  @!P0 NANOSLEEP.SYNCS 0x989680 ;  /* 0x009896800000895d */ /* 0x010fea0003900000 */
[----:B------:R-:W4:Y:S02]  /*94f0*/  @!P0 SYNCS.PHASECHK.TRANS64 P0, [R0+URZ], R3 ;  /* 0x00000003000085a7 */ /* 0x000f2400080010ff */
[----:B----4-:R-:W-:Y:S05]  /*9500*/  @!P0 BRA `(.L_x_191) ;  /* 0xfffffffc00f08947 */ /* 0x010fea000383ffff */
[----:B------:R-:W-:Y:S05]  /*9510*/  BRA `(.L_x_192) ;  /* 0xffffffac005c7947 */ /* 0x000fea000383ffff */
.L_x_81:
[----:B------:R-:W-:Y:S07]  /*9520*/  MOV R0, UR15 ;  /* 0x0000000f00007c02 */ /* 0x000fee0008000f00 */
.L_x_193:
[----:B--2---:R2:W3:Y:S02]  /*9530*/  SYNCS.PHASECHK.TRANS64.TRYWAIT P0, [R0+URZ+0x160], R3 ;  /* 0x00016003000075a7 */ /* 0x0044e400080011ff */
[----:B---3--:R-:W-:Y:S05]  /*9540*/  @!P0 NANOSLEEP.SYNCS 0x989680 ;  /* 0x009896800000895d */ /* 0x008fea0003900000 */
[----:B------:R-:W3:Y:S02]  /*9550*/  @!P0 SYNCS.PHASECHK.TRANS64 P0, [R0+URZ+0x160], R3 ;  /* 0x00016003000085a7 */ /* 0x000ee400080010ff */
[----:B---3--:R-:W-:Y:S05]  /*9560*/  @!P0 BRA `(.L_x_193) ;  /* 0xfffffffc00f08947 */ /* 0x008fea000383ffff */
[----:B------:R-:W-:Y:S05]  /*9570*/  BRA `(.L_x_194) ;  /* 0xffffffb000907947 */ /* 0x000fea000383ffff */
.L_x_84:
[----:B------:R-:W-:Y:S07]  /*9580*/  MOV R0, UR15 ;  /* 0x0000000f00007c02 */ /* 0x000fee0008000f00 */
.L_x_195:
[----:B--2---:R2:W3:Y:S02]  /*9590*/  SYNCS.PHASECHK.TRANS64.TRYWAIT P0, [R0+URZ+0x158], R3 ;  /* 0x00015803000075a7 */ /* 0x0044e400080011ff */
[----:B---3--:R-:W-:Y:S05]  /*95a0*/  @!P0 NANOSLEEP.SYNCS 0x989680 ;  /* 0x009896800000895d */ /* 0x008fea0003900000 */
[----:B------:R-:W3:Y:S02]  /*95b0*/  @!P0 SYNCS.PHASECHK.TRANS64 P0, [R0+URZ+0x158], R3 ;  /* 0x00015803000085a7 */ /* 0x000ee400080010ff */
[----:B---3--:R-:W-:Y:S05]  /*95c0*/  @!P0 BRA `(.L_x_195) ;  /* 0xfffffffc00f08947 */ /* 0x008fea000383ffff */
[----:B------:R-:W-:Y:S05]  /*95d0*/  BRA `(.L_x_83) ;  /* 0xffffffb400687947 */ /* 0x000fea000383ffff */
.L_x_87:
[----:B------:R-:W-:Y:S07]  /*95e0*/  MOV R3, UR15 ;  /* 0x0000000f00037c02 */ /* 0x000fee0008000f00 */
.L_x_196:
[----:B-1----:R1:W2:Y:S02]  /*95f0*/  SYNCS.PHASECHK.TRANS64.TRYWAIT P0, [R3+URZ+0x130], R12 ;  /* 0x0001300c030075a7 */ /* 0x0022a400080011ff */
[----:B--2---:R-:W-:Y:S05]  /*9600*/  @!P0 NANOSLEEP.SYNCS 0x989680 ;  /* 0x009896800000895d */ /* 0x004fea0003900000 */
[----:B------:R-:W2:Y:S02]  /*9610*/  @!P0 SYNCS.PHASECHK.TRANS64 P0, [R3+URZ+0x130], R12 ;  /* 0x0001300c030085a7 */ /* 0x000ea400080010ff */
[----:B--2---:R-:W-:Y:S05]  /*9620*/  @!P0 BRA `(.L_x_196) ;  /* 0xfffffffc00f08947 */ /* 0x004fea000383ffff */
[----:B------:R-:W-:Y:S05]  /*9630*/  BRA `(.L_x_197) ;  /* 0xffffffb800207947 */ /* 0x000fea000383ffff */
.L_x_88:
[----:B-1----:R-:W-:Y:S07]  /*9640*/  MOV R3, UR15 ;  /* 0x0000000f00037c02 */ /* 0x002fee0008000f00 */
.L_x_198:
[----:B-1----:R1:W2:Y:S02]  /*9650*/  SYNCS.PHASECHK.TRANS64.TRYWAIT P0, [R3+URZ+0x138], R12 ;  /* 0x0001380c030075a7 */ /* 0x0022a400080011ff */
[----:B--2---:R-:W-:Y:S05]  /*9660*/  @!P0 NANOSLEEP.SYNCS 0x989680 ;  /* 0x009896800000895d */ /* 0x004fea0003900000 */
[----:B------:R-:W2:Y:S02]  /*9670*/  @!P0 SYNCS.PHASECHK.TRANS64 P0, [R3+URZ+0x138], R12 ;  /* 0x0001380c030085a7 */ /* 0x000ea400080010ff */
[----:B--2---:R-:W-:Y:S05]  /*9680*/  @!P0 BRA `(.L_x_198) ;  /* 0xfffffffc00f08947 */ /* 0x004fea000383ffff */
[----:B------:R-:W-:Y:S05]  /*9690*/  BRA `(.L_x_199) ;  /* 0xffffffb800587947 */ /* 0x000fea000383ffff */
.L_x_89:
[----:B-1----:R-:W-:Y:S07]  /*96a0*/  MOV R3, UR15 ;  /* 0x0000000f00037c02 */ /* 0x002fee0008000f00 */
.L_x_200:
[----:B-1----:R1:W2:Y:S02]  /*96b0*/  SYNCS.PHASECHK.TRANS64.TRYWAIT P0, [R3+URZ+0x140], R12 ;  /* 0x0001400c030075a7 */ /* 0x0022a400080011ff */
[----:B--2---:R-:W-:Y:S05]  /*96c0*/  @!P0 NANOSLEEP.SYNCS 0x989680 ;  /* 0x009896800000895d */ /* 0x004fea0003900000 */
[----:B------:R-:W2:Y:S02]  /*96d0*/  @!P0 SYNCS.PHASECHK.TRANS64 P0, [R3+URZ+0x140], R12 ;  /* 0x0001400c030085a7 */ /* 0x000ea400080010ff */
[----:B--2---:R-:W-:Y:S05]  /*96e0*/  @!P0 BRA `(.L_x_200) ;  /* 0xfffffffc00f08947 */ /* 0x004fea000383ffff */
[----:B------:R-:W-:Y:S05]  /*96f0*/  BRA `(.L_x_201) ;  /* 0xffffffb800a07947 */ /* 0x000fea000383ffff */
.L_x_90:
[----:B------:R-:W-:Y:S07]  /*9700*/  MOV R3, UR15 ;  /* 0x0000000f00037c02 */ /* 0x000fee0008000f00 */
.L_x_202:
[----:B-1----:R1:W2:Y:S02]  /*9710*/  SYNCS.PHASECHK.TRANS64.TRYWAIT P0, [R3+URZ+0x148], R12 ;  /* 0x0001480c030075a7 */ /* 0x0022a400080011ff */
[----:B--2---:R-:W-:Y:S05]  /*9720*/  @!P0 NANOSLEEP.SYNCS 0x989680 ;  /* 0x009896800000895d */ /* 0x004fea0003900000 */
[----:B------:R-:W2:Y:S02]  /*9730*/  @!P0 SYNCS.PHASECHK.TRANS64 P0, [R3+URZ+0x148], R12 ;  /* 0x0001480c030085a7 */ /* 0x000ea400080010ff */
[----:B--2---:R-:W-:Y:S05]  /*9740*/  @!P0 BRA `(.L_x_202) ;  /* 0xfffffffc00f08947 */ /* 0x004fea000383ffff */
[----:B------:R-:W-:Y:S05]  /*9750*/  BRA `(.L_x_203) ;  /* 0xffffffbc00287947 */ /* 0x000fea000383ffff */
.L_x_92:
[----:B------:R-:W-:-:S07]  /*9760*/  MOV R0, UR15 ;  /* 0x0000000f00007c02 */ /* 0x000fce0008000f00 */
.L_x_204:
[----:B-1----:R1:W3:Y:S02]  /*9770*/  SYNCS.PHASECHK.TRANS64.TRYWAIT P0, [R0+URZ+0x130], R3 ;  /* 0x00013003000075a7 */ /* 0x0022e400080011ff */
[----:B---3--:R-:W-:Y:S05]  /*9780*/  @!P0 NANOSLEEP.SYNCS 0x989680 ;  /* 0x009896800000895d */ /* 0x008fea0003900000 */
[----:B------:R-:W3:Y:S02]  /*9790*/  @!P0 SYNCS.PHASECHK.TRANS64 P0, [R0+URZ+0x130], R3 ;  /* 0x00013003000085a7 */ /* 0x000ee400080010ff */
[----:B---3--:R-:W-:Y:S05]  /*97a0*/  @!P0 BRA `(.L_x_204) ;  /* 0xfffffffc00f08947 */ /* 0x008fea000383ffff */
[----:B------:R-:W-:Y:S05]  /*97b0*/  BRA `(.L_x_205) ;  /* 0xffffffbc008c7947 */ /* 0x000fea000383ffff */
.L_x_93:
[----:B-1----:R-:W-:-:S07]  /*97c0*/  MOV R0, UR15 ;  /* 0x0000000f00007c02 */ /* 0x002fce0008000f00 */
.L_x_206:
[----:B-1----:R1:W3:Y:S02]  /*97d0*/  SYNCS.PHASECHK.TRANS64.TRYWAIT P0, [R0+URZ+0x138], R3 ;  /* 0x00013803000075a7 */ /* 0x0022e400080011ff */
[----:B---3--:R-:W-:Y:S05]  /*97e0*/  @!P0 NANOSLEEP.SYNCS 0x989680 ;  /* 0x009896800000895d */ /* 0x008fea0003900000 */
[----:B------:R-:W3:Y:S02]  /*97f0*/  @!P0 SYNCS.PHASECHK.TRANS64 P0, [R0+URZ+0x138], R3 ;  /* 0x00013803000085a7 */ /* 0x000ee400080010ff */
[----:B---3--:R-:W-:Y:S05]  /*9800*/  @!P0 BRA `(.L_x_206) ;  /* 0xfffffffc00f08947 */ /* 0x008fea000383ffff */
[----:B------:R-:W-:Y:S05]  /*9810*/  BRA `(.L_x_207) ;  /* 0xffffffbc007c7947 */ /* 0x000fea000383ffff */
.L_x_94:
[----:B-1----:R-:W-:-:S07]  /*9820*/  MOV R0, UR15 ;  /* 0x0000000f00007c02 */ /* 0x002fce0008000f00 */
.L_x_208:
[----:B-1----:R1:W3:Y:S02]  /*9830*/  SYNCS.PHASECHK.TRANS64.TRYWAIT P0, [R0+URZ+0x140], R3 ;  /* 0x00014003000075a7 */ /* 0x0022e400080011ff */
[----:B---3--:R-:W-:Y:S05]  /*9840*/  @!P0 NANOSLEEP.SYNCS 0x989680 ;  /* 0x009896800000895d */ /* 0x008fea0003900000 */
[----:B------:R-:W3:Y:S02]  /*9850*/  @!P0 SYNCS.PHASECHK.TRANS64 P0, [R0+URZ+0x140], R3 ;  /* 0x00014003000085a7 */ /* 0x000ee400080010ff */
[----:B---3--:R-:W-:Y:S05]  /*9860*/  @!P0 BRA `(.L_x_208) ;  /* 0xfffffffc00f08947 */ /* 0x008fea000383ffff */
[----:B------:R-:W-:Y:S05]  /*9870*/  BRA `(.L_x_209) ;  /* 0xffffffbc006c7947 */ /* 0x000fea000383ffff */
.L_x_96:
[----:B------:R-:W-:Y:S07]  /*9880*/  MOV R0, UR50 ;  /* 0x0000003200007c02 */ /* 0x000fee0008000f00 */
.L_x_210:
[----:B-1----:R1:W2:Y:S02]  /*9890*/  SYNCS.PHASECHK.TRANS64.TRYWAIT P0, [R0+URZ+0x160], R3 ;  /* 0x00016003000075a7 */ /* 0x0022a400080011ff */
[----:B--2---:R-:W-:Y:S05]  /*98a0*/  @!P0 NANOSLEEP.SYNCS 0x989680 ;  /* 0x009896800000895d */ /* 0x004fea0003900000 */
[----:B------:R-:W2:Y:S02]  /*98b0*/  @!P0 SYNCS.PHASECHK.TRANS64 P0, [R0+URZ+0x160], R3 ;  /* 0x00016003000085a7 */ /* 0x000ea400080010ff */
[----:B--2---:R-:W-:Y:S05]  /*98c0*/  @!P0 BRA `(.L_x_210) ;  /* 0xfffffffc00f08947 */ /* 0x004fea000383ffff */
[----:B------:R-:W-:Y:S05]  /*98d0*/  BRA `(.L_x_211) ;  /* 0xffffffc000487947 */ /* 0x000fea000383ffff */
.L_x_107:
[----:B-1----:R-:W-:Y:S04]  /*98e0*/  MOV R2, UR50 ;  /* 0x0000003200027c02 */ /* 0x002fe80008000f00 */
[----:B------:R1:W3:Y:S03]  /*98f0*/  SYNCS.PHASECHK.TRANS64.TRYWAIT P1, [R2+URZ+0x110], R3 ;  /* 0x00011003020075a7 */ /* 0x0002e600080211ff */
[----:B---3--:R-:W-:Y:S05]  /*9900*/  @!P1 NANOSLEEP.SYNCS 0x989680 ;  /* 0x009896800000995d */ /* 0x008fea0003900000 */
[----:B------:R-:W3:Y:S02]  /*9910*/  @!P1 SYNCS.PHASECHK.TRANS64 P1, [R2+URZ+0x110], R3 ;  /* 0x00011003020095a7 */ /* 0x000ee400080210ff */
[----:B---3--:R-:W-:Y:S05]  /*9920*/  @!P1 BRA `(.L_x_107) ;  /* 0xfffffffc00ec9947 */ /* 0x008fea000383ffff */
[----:B------:R-:W-:Y:S05]  /*9930*/  BRA `(.L_x_106) ;  /* 0xffffffcc00707947 */ /* 0x000fea000383ffff */
.L_x_109:
[----:B-1----:R1:W4:Y:S02]  /*9940*/  SYNCS.PHASECHK.TRANS64.TRYWAIT P0, [R83+URZ+0x170], R0 ;  /* 0x00017000530075a7 */ /* 0x00232400080011ff */
[----:B----4-:R-:W-:Y:S05]  /*9950*/  @!P0 NANOSLEEP.SYNCS 0x989680 ;  /* 0x009896800000895d */ /* 0x010fea0003900000 */
[----:B------:R-:W4:Y:S02]  /*9960*/  @!P0 SYNCS.PHASECHK.TRANS64 P0, [R83+URZ+0x170], R0 ;  /* 0x00017000530085a7 */ /* 0x000f2400080010ff */
[----:B----4-:R-:W-:Y:S05]  /*9970*/  @!P0 BRA `(.L_x_109) ;  /* 0xfffffffc00f08947 */ /* 0x010fea000383ffff */
[----:B------:R-:W-:Y:S05]  /*9980*/  BRA `(.L_x_108) ;  /* 0xffffffcc00947947 */ /* 0x000fea000383ffff */
.L_x_118:
[----:B--2---:R2:W4:Y:S02]  /*9990*/  SYNCS.PHASECHK.TRANS64.TRYWAIT P0, [R4+URZ+0x110], R3 ;  /* 0x00011003040075a7 */ /* 0x00452400080011ff */
[----:B----4-:R-:W-:Y:S05]  /*99a0*/  @!P0 NANOSLEEP.SYNCS 0x989680 ;  /* 0x009896800000895d */ /* 0x010fea0003900000 */
[----:B------:R-:W4:Y:S02]  /*99b0*/  @!P0 SYNCS.PHASECHK.TRANS64 P0, [R4+URZ+0x110], R3 ;  /* 0x00011003040085a7 */ /* 0x000f2400080010ff */
[----:B----4-:R-:W-:Y:S05]  /*99c0*/  @!P0 BRA `(.L_x_118) ;  /* 0xfffffffc00f08947 */ /* 0x010fea000383ffff */
[----:B------:R-:W-:Y:S05]  /*99d0*/  BRA `(.L_x_117) ;  /* 0xffffffd400887947 */ /* 0x000fea000383ffff */
.L_x_126:
[----:B--2---:R2:W4:Y:S02]  /*99e0*/  SYNCS.PHASECHK.TRANS64.TRYWAIT P0, [R16+URZ+0x110], R3 ;  /* 0x00011003100075a7 */ /* 0x00452400080011ff */
[----:B----4-:R-:W-:Y:S05]  /*99f0*/  @!P0 NANOSLEEP.SYNCS 0x989680 ;  /* 0x009896800000895d */ /* 0x010fea0003900000 */
[----:B------:R-:W4:Y:S02]  /*9a00*/  @!P0 SYNCS.PHASECHK.TRANS64 P0, [R16+URZ+0x110], R3 ;  /* 0x00011003100085a7 */ /* 0x000f2400080010ff */
[----:B----4-:R-:W-:Y:S05]  /*9a10*/  @!P0 BRA `(.L_x_126) ;  /* 0xfffffffc00f08947 */ /* 0x010fea000383ffff */
[----:B------:R-:W-:Y:S05]  /*9a20*/  BRA `(.L_x_125) ;  /* 0xffffffdc00987947 */ /* 0x000fea000383ffff */
.L_x_134:
[----:B--2---:R2:W4:Y:S02]  /*9a30*/  SYNCS.PHASECHK.TRANS64.TRYWAIT P0, [R17+URZ+0x110], R0 ;  /* 0x00011000110075a7 */ /* 0x00452400080011ff */
[----:B----4-:R-:W-:Y:S05]  /*9a40*/  @!P0 NANOSLEEP.SYNCS 0x989680 ;  /* 0x009896800000895d */ /* 0x010fea0003900000 */
[----:B------:R-:W4:Y:S02]  /*9a50*/  @!P0 SYNCS.PHASECHK.TRANS64 P0, [R17+URZ+0x110], R0 ;  /* 0x00011000110085a7 */ /* 0x000f2400080010ff */
[----:B----4-:R-:W-:Y:S05]  /*9a60*/  @!P0 BRA `(.L_x_134) ;  /* 0xfffffffc00f08947 */ /* 0x010fea000383ffff */
[----:B------:R-:W-:Y:S05]  /*9a70*/  BRA `(.L_x_133) ;  /* 0xffffffe400a47947 */ /* 0x000fea000383ffff */
        .weak           $__internal_0_$__cuda_sm10x_tcgen05_guardrail_trap_col_being_dealloced_not_returned_by_alloc
        .type           $__internal_0_$__cuda_sm10x_tcgen05_guardrail_trap_col_being_dealloced_not_returned_by_alloc,@function
        .size           $__internal_0_$__cuda_sm10x_tcgen05_guardrail_trap_col_being_dealloced_not_returned_by_alloc,($__internal_1_$__cuda_sm10x_tcgen05_guardrail_trap_phase_invalid_during_alloc - $__internal_0_$__cuda_sm10x_tcgen05_guardrail_trap_col_being_dealloced_not_returned_by_alloc)
$__internal_0_$__cuda_sm10x_tcgen05_guardrail_trap_col_being_dealloced_not_returned_by_alloc:
[----:B------:R-:W-:Y:S05]  /*9a80*/  BPT.TRAP 0x1 ;  /* 0x000000040000795c */ /* 0x000fea0000300000 */
[----:B------:R-:W-:-:S04]  /*9a90*/  HFMA2 R3, -RZ, RZ, 0, 0 ;  /* 0x00000000ff037431 */ /* 0x000fc800000001ff */
[----:B------:R-:W-:Y:S05]  /*9aa0*/  RET.REL.NODEC R2 `(_ZN7cutlass13device_kernelINS_4conv6kernel13ConvUniversalINS1_16ConvProblemShapeILNS1_8OperatorE1ELi2EEENS1_10collective14CollectiveConvINS1_47MainloopSm100TmaUmmaWarpSpecializedImplicitGemmILS5_1ELi17ELi2ELi1ELi2EN4cute5tupleIJNSA_1CILi2EEENSC_ILi1EEESE_EEEEENSB_IJNSC_ILi64EEENSC_ILi128EEENSB_IJNSC_ILi32EEEEEEEEENS_10bfloat16_tESM_NSA_8TiledMMAINSA_8MMA_AtomIJNSA_20SM100_MMA_F16BF16_SSISM_SM_fLi64ELi128ELNSA_4UMMA5MajorE0ELSR_1ELNSQ_7ScaleInE0ELSS_0EEEEEENSA_6LayoutINSB_IJSE_SE_SE_EEENSB_IJNSC_ILi0EEESX_SX_EEEEENSB_IJNSA_10UnderscoreES10_S10_EEEEENS7_6detail27Sm100ImplicitGemmTileTraitsINSA_20SM90_TMA_LOAD_IM2COLENSA_14ComposedLayoutINSA_7SwizzleILi2ELi4ELi3EEENSA_18smem_ptr_flag_bitsILi16EEENSV_INSB_IJNSC_ILi8EEESJ_EEENSB_IJSJ_SE_EEEEEEEvEENS14_INSA_23SM90_TMA_LOAD_MULTICASTENS16_INS17_ILi3ELi4ELi3EEES1A_NSV_INSB_IJSH_S1B_EEENSB_IJSE_SH_EEEEEEEvEEEENS_8epilogue10collective18CollectiveEpilogueINS1P_23Sm100TmaWarpSpecializedILi4ELi2ELi16ELb1ELb0EEEJSL_NSB_IJNSV_ISH_SE_EENSV_ISJ_SE_EEEEESM_NSB_IJNSB_IJlllEEESE_SX_EEESM_S1Y_NS1P_6fusion15FusionCallbacksIS1T_NS1Z_17LinearCombinationISM_fSM_fLNS_15FloatRoundStyleE2EEESL_S1W_JEEENSA_5SM1004TMEM4LOAD26SM100_TMEM_LOAD_16dp256b4xES15_S1F_NSA_17SM75_U32x4_LDSM_NENSA_21SM90_TMA_STORE_IM2COLES1F_NSA_17SM90_U32x4_STSM_NENSA_39AutoVectorizingCopyWithAssumedAlignmentILi128EEEEEEvvEEEEvNT_6ParamsE) ;  /* 0xffffff6402547950 */ /* 0x000fea0003c3ffff */
        .weak           $__internal_1_$__cuda_sm10x_tcgen05_guardrail_trap_phase_invalid_during_alloc
        .type           $__internal_1_$__cuda_sm10x_tcgen05_guardrail_trap_phase_invalid_during_alloc,@function
        .size           $__internal_1_$__cuda_sm10x_tcgen05_guardrail_trap_phase_invalid_during_alloc,($__internal_2_$__cuda_sm10x_tcgen05_guardrail_trap_unallocated_columns_being_dealloced - $__internal_1_$__cuda_sm10x_tcgen05_guardrail_trap_phase_invalid_during_alloc)
$__internal_1_$__cuda_sm10x_tcgen05_guardrail_trap_phase_invalid_during_alloc:
[----:B------:R-:W-:Y:S05]  /*9ab0*/  BPT.TRAP 0x1 ;  /* 0x000000040000795c */ /* 0x000fea0000300000 */
[----:B------:R-:W-:-:S04]  /*9ac0*/  MOV R3, 0x0 ;  /* 0x0000000000037802 */ /* 0x000fc80000000f00 */
[----:B------:R-:W-:Y:S05]  /*9ad0*/  RET.REL.NODEC R2 `(_ZN7cutlass13device_kernelINS_4conv6kernel13ConvUniversalINS1_16ConvProblemShapeILNS1_8OperatorE1ELi2EEENS1_10collective14CollectiveConvINS1_47MainloopSm100TmaUmmaWarpSpecializedImplicitGemmILS5_1ELi17ELi2ELi1ELi2EN4cute5tupleIJNSA_1CILi2EEENSC_ILi1EEESE_EEEEENSB_IJNSC_ILi64EEENSC_ILi128EEENSB_IJNSC_ILi32EEEEEEEEENS_10bfloat16_tESM_NSA_8TiledMMAINSA_8MMA_AtomIJNSA_20SM100_MMA_F16BF16_SSISM_SM_fLi64ELi128ELNSA_4UMMA5MajorE0ELSR_1ELNSQ_7ScaleInE0ELSS_0EEEEEENSA_6LayoutINSB_IJSE_SE_SE_EEENSB_IJNSC_ILi0EEESX_SX_EEEEENSB_IJNSA_10UnderscoreES10_S10_EEEEENS7_6detail27Sm100ImplicitGemmTileTraitsINSA_20SM90_TMA_LOAD_IM2COLENSA_14ComposedLayoutINSA_7SwizzleILi2ELi4ELi3EEENSA_18smem_ptr_flag_bitsILi16EEENSV_INSB_IJNSC_ILi8EEESJ_EEENSB_IJSJ_SE_EEEEEEEvEENS14_INSA_23SM90_TMA_LOAD_MULTICASTENS16_INS17_ILi3ELi4ELi3EEES1A_NSV_INSB_IJSH_S1B_EEENSB_IJSE_SH_EEEEEEEvEEEENS_8epilogue10collective18CollectiveEpilogueINS1P_23Sm100TmaWarpSpecializedILi4ELi2ELi16ELb1ELb0EEEJSL_NSB_IJNSV_ISH_SE_EENSV_ISJ_SE_EEEEESM_NSB_IJNSB_IJlllEEESE_SX_EEESM_S1Y_NS1P_6fusion15FusionCallbacksIS1T_NS1Z_17LinearCombinationISM_fSM_fLNS_15FloatRoundStyleE2EEESL_S1W_JEEENSA_5SM1004TMEM4LOAD26SM100_TMEM_LOAD_16dp256b4xES15_S1F_NSA_17SM75_U32x4_LDSM_NENSA_21SM90_TMA_STORE_IM2COLES1F_NSA_17SM90_U32x4_STSM_NENSA_39AutoVectorizingCopyWithAssumedAlignmentILi128EEEEEEvvEEEEvNT_6ParamsE) ;  /* 0xffffff6402487950 */ /* 0x000fea0003c3ffff */
        .weak           $__internal_2_$__cuda_sm10x_tcgen05_guardrail_trap_unallocated_columns_being_dealloced
        .type           $__internal_2_$__cuda_sm10x_tcgen05_guardrail_trap_unallocated_columns_being_dealloced,@function
        .size           $__internal_2_$__cuda_sm10x_tcgen05_guardrail_trap_unallocated_columns_being_dealloced,(.L_x_213 - $__internal_2_$__cuda_sm10x_tcgen05_guardrail_trap_unallocated_columns_being_dealloced)
$__internal_2_$__cuda_sm10x_tcgen05_guardrail_trap_unallocated_columns_being_dealloced:
[----:B------:R-:W-:Y:S05]  /*9ae0*/  BPT.TRAP 0x1 ;  /* 0x000000040000795c */ /* 0x000fea0000300000 */
[----:B------:R-:W-:-:S04]  /*9af0*/  HFMA2 R3, -RZ, RZ, 0, 0 ;  /* 0x00000000ff037431 */ /* 0x000fc800000001ff */
[----:B------:R-:W-:Y:S05]  /*9b00*/  RET.REL.NODEC R2 `(_ZN7cutlass13device_kernelINS_4conv6kernel13ConvUniversalINS1_16ConvProblemShapeILNS1_8OperatorE1ELi2EEENS1_10collective14CollectiveConvINS1_47MainloopSm100TmaUmmaWarpSpecializedImplicitGemmILS5_1ELi17ELi2ELi1ELi2EN4cute5tupleIJNSA_1CILi2EEENSC_ILi1EEESE_EEEEENSB_IJNSC_ILi64EEENSC_ILi128EEENSB_IJNSC_ILi32EEEEEEEEENS_10bfloat16_tESM_NSA_8TiledMMAINSA_8MMA_AtomIJNSA_20SM100_MMA_F16BF16_SSISM_SM_fLi64ELi128ELNSA_4UMMA5MajorE0ELSR_1ELNSQ_7ScaleInE0ELSS_0EEEEEENSA_6LayoutINSB_IJSE_SE_SE_EEENSB_IJNSC_ILi0EEESX_SX_EEEEENSB_IJNSA_10UnderscoreES10_S10_EEEEENS7_6detail27Sm100ImplicitGemmTileTraitsINSA_20SM90_TMA_LOAD_IM2COLENSA_14ComposedLayoutINSA_7SwizzleILi2ELi4ELi3EEENSA_18smem_ptr_flag_bitsILi16EEENSV_INSB_IJNSC_ILi8EEESJ_EEENSB_IJSJ_SE_EEEEEEEvEENS14_INSA_23SM90_TMA_LOAD_MULTICASTENS16_INS17_ILi3ELi4ELi3EEES1A_NSV_INSB_IJSH_S1B_EEENSB_IJSE_SH_EEEEEEEvEEEENS_8epilogue10collective18CollectiveEpilogueINS1P_23Sm100TmaWarpSpecializedILi4ELi2ELi16ELb1ELb0EEEJSL_NSB_IJNSV_ISH_SE_EENSV_ISJ_SE_EEEEESM_NSB_IJNSB_IJlllEEESE_SX_EEESM_S1Y_NS1P_6fusion15FusionCallbacksIS1T_NS1Z_17LinearCombinationISM_fSM_fLNS_15FloatRoundStyleE2EEESL_S1W_JEEENSA_5SM1004TMEM4LOAD26SM100_TMEM_LOAD_16dp256b4xES15_S1F_NSA_17SM75_U32x4_LDSM_NENSA_21SM90_TMA_STORE_IM2COLES1F_NSA_17SM90_U32x4_STSM_NENSA_39AutoVectorizingCopyWithAssumedAlignmentILi128EEEEEEvvEEEEvNT_6ParamsE) ;  /* 0xffffff64023c7950 */ /* 0x000fea0003c3ffff */
.L_x_212:
[----:B------:R-:W-:-:S00]  /*9b10*/  BRA `(.L_x_212) ;  /* 0xfffffffc00fc7947 */ /* 0x000fc0000383ffff */
[----:B------:R-:W-:-:S00]  /*9b20*/  NOP ;  /* 0x0000000000007918 */ /* 0x000fc00000000000 */
        /* <DEDUP_REMOVED lines=13> */
.L_x_213:


//--------------------- .nv.global.init           --------------------------
	.section	.nv.global.init,"aw",@progbits
.nv.global.init:
	.type		$str$29,@object
	.size		$str$29,($str$30 - $str$29)
$str$29:
        /*0000*/ 	.byte	0x28, 0x61, 0x64, 0x64, 0x72, 0x65, 0x73, 0x73, 0x20, 0x26, 0x20, 0x6d, 0x61, 0x73, 0x6b, 0x29
        /*0010*/ 	.byte	0x20, 0x3d, 0x3d, 0x20, 0x30, 0x00
	.type		$str$30,@object
	.size		$str$30,($str$28 - $str$30)
$str$30:
        /*0016*/ 	.byte	0x2f, 0x74, 0x6d, 0x70, 0x2f, 0x63, 0x75, 0x74, 0x6c, 0x61, 0x73, 0x73, 0x5f, 0x73, 0x77, 0x65
        /*0026*/ 	.byte	0x65, 0x70, 0x5f, 0x73, 0x72, 0x63, 0x2f, 0x69, 0x6e, 0x63, 0x6c, 0x75, 0x64, 0x65, 0x2f, 0x63
        /*0036*/ 	.byte	0x75, 0x74, 0x65, 0x2f, 0x70, 0x6f, 0x69, 0x6e, 0x74, 0x65, 0x72, 0x5f, 0x66, 0x6c, 0x61, 0x67
        /*0046*/ 	.byte	0x67, 0x65, 0x64, 0x2e, 0x68, 0x70, 0x70, 0x00
	.type		$str$28,@object
	.size		$str$28,($str$27 - $str$28)
$str$28:
        /*004e*/ 	.byte	0x2f, 0x74, 0x6d, 0x70, 0x2f, 0x63, 0x75, 0x74, 0x6c, 0x61, 0x73, 0x73, 0x5f, 0x73, 0x77, 0x65
        /*005e*/ 	.byte	0x65, 0x70, 0x5f, 0x73, 0x72, 0x63, 0x2f, 0x69, 0x6e, 0x63, 0x6c, 0x75, 0x64, 0x65, 0x2f, 0x63
        /*006e*/ 	.byte	0x75, 0x74, 0x65, 0x2f, 0x61, 0x74, 0x6f, 0x6d, 0x2f, 0x63, 0x6f, 0x70, 0x79, 0x5f, 0x74, 0x72
        /*007e*/ 	.byte	0x61, 0x69, 0x74, 0x73, 0x5f, 0x73, 0x6d, 0x31, 0x30, 0x30, 0x2e, 0x68, 0x70, 0x70, 0x00
	.type		$str$27,@object
	.size		$str$27,(__unnamed_1 - $str$27)
$str$27:
        /*008d*/ 	.byte	0x28, 0x28, 0x75, 0x69, 0x6e, 0x74, 0x33, 0x32, 0x5f, 0x74, 0x28, 0x74, 0x68, 0x72, 0x65, 0x61
        /*009d*/ 	.byte	0x64, 0x49, 0x64, 0x78, 0x2e, 0x78, 0x29, 0x20, 0x2f, 0x20, 0x33, 0x32, 0x29, 0x20, 0x25, 0x20
        /*00ad*/ 	.byte	0x34, 0x29, 0x20, 0x3d, 0x3d, 0x20, 0x28, 0x28, 0x28, 0x74, 0x6d, 0x65, 0x6d, 0x5f, 0x61, 0x64
        /*00bd*/ 	.byte	0x64, 0x72, 0x20, 0x3e, 0x3e, 0x20, 0x31, 0x36, 0x29, 0x20, 0x2f, 0x20, 0x33, 0x32, 0x29, 0x20
        /*00cd*/ 	.byte	0x25, 0x20, 0x34, 0x29, 0x00
	.type		__unnamed_1,@object
	.size		__unnamed_1,(__unnamed_2 - __unnamed_1)
__unnamed_1:
        /*00d2*/ 	.byte	0x61, 0x75, 0x74, 0x6f, 0x20, 0x63, 0x75, 0x74, 0x65, 0x3a, 0x3a, 0x61, 0x73, 0x5f, 0x70, 0x6f
        /* <DEDUP_REMOVED lines=24> */
        /*0262*/ 	.byte	0x30, 0x34, 0x38, 0x3e, 0x3e, 0x3e, 0x3e, 0x5d, 0x00
	.type		__unnamed_2,@object
	.size		__unnamed_2,(.L_2 - __unnamed_2)
__unnamed_2:
        /* <DEDUP_REMOVED lines=45> */
        /*053b*/ 	.byte	0x3e, 0x3e, 0x3e, 0x5d, 0x00
.L_2:


//--------------------- .nv.shared._ZN7cutlass13device_kernelINS_4conv6kernel13ConvUniversalINS1_16ConvProblemShapeILNS1_8OperatorE1ELi2EEENS1_10collective14CollectiveConvINS1_47MainloopSm100TmaUmmaWarpSpecializedImplicitGemmILS5_1ELi17ELi2ELi1ELi2EN4cute5tupleIJNSA_1CILi2EEENSC_ILi1EEESE_EEEEENSB_IJNSC_ILi64EEENSC_ILi128EEENSB_IJNSC_ILi32EEEEEEEEENS_10bfloat16_tESM_NSA_8TiledMMAINSA_8MMA_AtomIJNSA_20SM100_MMA_F16BF16_SSISM_SM_fLi64ELi128ELNSA_4UMMA5MajorE0ELSR_1ELNSQ_7ScaleInE0ELSS_0EEEEEENSA_6LayoutINSB_IJSE_SE_SE_EEENSB_IJNSC_ILi0EEESX_SX_EEEEENSB_IJNSA_10UnderscoreES10_S10_EEEEENS7_6detail27Sm100ImplicitGemmTileTraitsINSA_20SM90_TMA_LOAD_IM2COLENSA_14ComposedLayoutINSA_7SwizzleILi2ELi4ELi3EEENSA_18smem_ptr_flag_bitsILi16EEENSV_INSB_IJNSC_ILi8EEESJ_EEENSB_IJSJ_SE_EEEEEEEvEENS14_INSA_23SM90_TMA_LOAD_MULTICASTENS16_INS17_ILi3ELi4ELi3EEES1A_NSV_INSB_IJSH_S1B_EEENSB_IJSE_SH_EEEEEEEvEEEENS_8epilogue10collective18CollectiveEpilogueINS1P_23Sm100TmaWarpSpecializedILi4ELi2ELi16ELb1ELb0EEEJSL_NSB_IJNSV_ISH_SE_EENSV_ISJ_SE_EEEEESM_NSB_IJNSB_IJlllEEESE_SX_EEESM_S1Y_NS1P_6fusion15FusionCallbacksIS1T_NS1Z_17LinearCombinationISM_fSM_fLNS_15FloatRoundStyleE2EEESL_S1W_JEEENSA_5SM1004TMEM4LOAD26SM100_TMEM_LOAD_16dp256b4xES15_S1F_NSA_17SM75_U32x4_LDSM_NENSA_21SM90_TMA_STORE_IM2COLES1F_NSA_17SM90_U32x4_STSM_NENSA_39AutoVectorizingCopyWithAssumedAlignmentILi128EEEEEEvvEEEEvNT_6ParamsE --------------------------
	.section	.nv.shared._ZN7cutlass13device_kernelINS_4conv6kernel13ConvUniversalINS1_16ConvProblemShapeILNS1_8OperatorE1ELi2EEENS1_10collective14CollectiveConvINS1_47MainloopSm100TmaUmmaWarpSpecializedImplicitGemmILS5_1ELi17ELi2ELi1ELi2EN4cute5tupleIJNSA_1CILi2EEENSC_ILi1EEESE_EEEEENSB_IJNSC_ILi64EEENSC_ILi128EEENSB_IJNSC_ILi32EEEEEEEEENS_10bfloat16_tESM_NSA_8TiledMMAINSA_8MMA_AtomIJNSA_20SM100_MMA_F16BF16_SSISM_SM_fLi64ELi128ELNSA_4UMMA5MajorE0ELSR_1ELNSQ_7ScaleInE0ELSS_0EEEEEENSA_6LayoutINSB_IJSE_SE_SE_EEENSB_IJNSC_ILi0EEESX_SX_EEEEENSB_IJNSA_10UnderscoreES10_S10_EEEEENS7_6detail27Sm100ImplicitGemmTileTraitsINSA_20SM90_TMA_LOAD_IM2COLENSA_14ComposedLayoutINSA_7SwizzleILi2ELi4ELi3EEENSA_18smem_ptr_flag_bitsILi16EEENSV_INSB_IJNSC_ILi8EEESJ_EEENSB_IJSJ_SE_EEEEEEEvEENS14_INSA_23SM90_TMA_LOAD_MULTICASTENS16_INS17_ILi3ELi4ELi3EEES1A_NSV_INSB_IJSH_S1B_EEENSB_IJSE_SH_EEEEEEEvEEEENS_8epilogue10collective18CollectiveEpilogueINS1P_23Sm100TmaWarpSpecializedILi4ELi2ELi16ELb1ELb0EEEJSL_NSB_IJNSV_ISH_SE_EENSV_ISJ_SE_EEEEESM_NSB_IJNSB_IJlllEEESE_SX_EEESM_S1Y_NS1P_6fusion15FusionCallbacksIS1T_NS1Z_17LinearCombinationISM_fSM_fLNS_15FloatRoundStyleE2EEESL_S1W_JEEENSA_5SM1004TMEM4LOAD26SM100_TMEM_LOAD_16dp256b4xES15_S1F_NSA_17SM75_U32x4_LDSM_NENSA_21SM90_TMA_STORE_IM2COLES1F_NSA_17SM90_U32x4_STSM_NENSA_39AutoVectorizingCopyWithAssumedAlignmentILi128EEEEEEvvEEEEvNT_6ParamsE,"aw",@nobits
	.sectionflags	@""
	.align	16
	.zero		1024


//--------------------- .nv.shared.reserved.0     --------------------------
	.section	.nv.shared.reserved.0,"aw",@nobits
	.weak		__nv_reservedSMEM_offset_0_alias
	.size		__nv_reservedSMEM_offset_0_alias, 0, 64
	.other		__nv_reservedSMEM_offset_0_alias,@"STO_CUDA_RESERVED_SHARED STV_DEFAULT"
__nv_reservedSMEM_offset_0_alias:
	.zero		0
.nv.shared.reserved.0:
	.zero		64
	.weak		__nv_reservedSMEM_tcgen05_partition
	.type		__nv_reservedSMEM_tcgen05_partition,@object
	.size		__nv_reservedSMEM_tcgen05_partition,(.L_0 - __nv_reservedSMEM_tcgen05_partition)
__nv_reservedSMEM_tcgen05_partition:
	.zero		32
.L_0:


//--------------------- .nv.global                --------------------------
	.section	.nv.global,"aw",@nobits
.nv.global:
	.type		_ZN39_INTERNAL_d7378bbd_4_k_cu_885b200e_39344cute1_E,@object
	.size		_ZN39_INTERNAL_d7378bbd_4_k_cu_885b200e_39344cute1_E,(_ZN39_INTERNAL_d7378bbd_4_k_cu_885b200e_39344cuda3std3__45__cpo6cbeginE - _ZN39_INTERNAL_d7378bbd_4_k_cu_885b200e_39344cute1_E)
_ZN39_INTERNAL_d7378bbd_4_k_cu_885b200e_39344cute1_E:
	.zero		1
	.type		_ZN39_INTERNAL_d7378bbd_4_k_cu_885b200e_39344cuda3std3__45__cpo6cbeginE,@object
	.size		_ZN39_INTERNAL_d7378bbd_4_k_cu_885b200e_39344cuda3std3__45__cpo6cbeginE,(_ZN39_INTERNAL_d7378bbd_4_k_cu_885b200e_39344cuda3std3__48in_placeE - _ZN39_INTERNAL_d7378bbd_4_k_cu_885b200e_39344cuda3std3__45__cpo6cbeginE)
_ZN39_INTERNAL_d7378bbd_4_k_cu_885b200e_39344cuda3std3__45__cpo6cbeginE:
	.zero		1
	.type		_ZN39_INTERNAL_d7378bbd_4_k_cu_885b200e_39344cuda3std3__48in_placeE,@object
	.size		_ZN39_INTERNAL_d7378bbd_4_k_cu_885b200e_39344cuda3std3__48in_placeE,(_ZN39_INTERNAL_d7378bbd_4_k_cu_885b200e_39344cuda3std6ranges3__45__cpo9iter_moveE - _ZN39_INTERNAL_d7378bbd_4_k_cu_885b200e_39344cuda3std3__48in_placeE)
_ZN39_INTERNAL_d7378bbd_4_k_cu_885b200e_39344cuda3std3__48in_placeE:
	.zero		1
	.type		_ZN39_INTERNAL_d7378bbd_4_k_cu_885b200e_39344cuda3std6ranges3__45__cpo9iter_moveE,@object
	.size		_ZN39_INTERNAL_d7378bbd_4_k_cu_885b200e_39344cuda3std6ranges3__45__cpo9iter_moveE,(_ZN39_INTERNAL_d7378bbd_4_k_cu_885b200e_39344cuda3std3__45__cpo5beginE - _ZN39_INTERNAL_d7378bbd_4_k_cu_885b200e_39344cuda3std6ranges3__45__cpo9iter_moveE)
_ZN39_INTERNAL_d7378bbd_4_k_cu_885b200e_39344cuda3std6ranges3__45__cpo9iter_moveE:
	.zero		1
	.type		_ZN39_INTERNAL_d7378bbd_4_k_cu_885b200e_39344cuda3std3__45__cpo5beginE,@object
	.size		_ZN39_INTERNAL_d7378bbd_4_k_cu_885b200e_39344cuda3std3__45__cpo5beginE,(_ZN39_INTERNAL_d7378bbd_4_k_cu_885b200e_39344cuda3std3__441_GLOBAL__N__d7378bbd_4_k_cu_885b200e_39346ignoreE - _ZN39_INTERNAL_d7378bbd_4_k_cu_885b200e_39344cuda3std3__45__cpo5beginE)
_ZN39_INTERNAL_d7378bbd_4_k_cu_885b200e_39344cuda3std3__45__cpo5beginE:
	.zero		1
	.type		_ZN39_INTERNAL_d7378bbd_4_k_cu_885b200e_39344cuda3std3__441_GLOBAL__N__d7378bbd_4_k_cu_885b200e_39346ignoreE,@object
	.size		_ZN39_INTERNAL_d7378bbd_4_k_cu_885b200e_39344cuda3std3__441_GLOBAL__N__d7378bbd_4_k_cu_885b200e_39346ignoreE,(_ZN39_INTERNAL_d7378bbd_4_k_cu_885b200e_39344cute7productE - _ZN39_INTERNAL_d7378bbd_4_k_cu_885b200e_39344cuda3std3__441_GLOBAL__N__d7378bbd_4_k_cu_885b200e_39346ignoreE)
_ZN39_INTERNAL_d7378bbd_4_k_cu_885b200e_39344cuda3std3__441_GLOBAL__N__d7378bbd_4_k_cu_885b200e_39346ignoreE:
	.zero		1
	.type		_ZN39_INTERNAL_d7378bbd_4_k_cu_885b200e_39344cute7productE,@object
	.size		_ZN39_INTERNAL_d7378bbd_4_k_cu_885b200e_39344cute7productE,(_ZN39_INTERNAL_d7378bbd_4_k_cu_885b200e_39344cuda3std3__45__cpo3endE - _ZN39_INTERNAL_d7378bbd_4_k_cu_885b200e_39344cute7productE)
_ZN39_INTERNAL_d7378bbd_4_k_cu_885b200e_39344cute7productE:
	.zero		1
	.type		_ZN39_INTERNAL_d7378bbd_4_k_cu_885b200e_39344cuda3std3__45__cpo3endE,@object
	.size		_ZN39_INTERNAL_d7378bbd_4_k_cu_885b200e_39344cuda3std3__45__cpo3endE,(_ZN39_INTERNAL_d7378bbd_4_k_cu_885b200e_39344cuda3std3__419piecewise_constructE - _ZN39_INTERNAL_d7378bbd_4_k_cu_885b200e_39344cuda3std3__45__cpo3endE)
_ZN39_INTERNAL_d7378bbd_4_k_cu_885b200e_39344cuda3std3__45__cpo3endE:
	.zero		1
	.type		_ZN39_INTERNAL_d7378bbd_4_k_cu_885b200e_39344cuda3std3__419piecewise_constructE,@object
	.size		_ZN39_INTERNAL_d7378bbd_4_k_cu_885b200e_39344cuda3std3__419piecewise_constructE,(_ZN39_INTERNAL_d7378bbd_4_k_cu_885b200e_39344cuda3std3__45__cpo4cendE - _ZN39_INTERNAL_d7378bbd_4_k_cu_885b200e_39344cuda3std3__419piecewise_constructE)
_ZN39_INTERNAL_d7378bbd_4_k_cu_885b200e_39344cuda3std3__419piecewise_constructE:
	.zero		1
	.type		_ZN39_INTERNAL_d7378bbd_4_k_cu_885b200e_39344cuda3std3__45__cpo4cendE,@object
	.size		_ZN39_INTERNAL_d7378bbd_4_k_cu_885b200e_39344cuda3std3__45__cpo4cendE,(_ZN39_INTERNAL_d7378bbd_4_k_cu_885b200e_39344cuda3std6ranges3__45__cpo4swapE - _ZN39_INTERNAL_d7378bbd_4_k_cu_885b200e_39344cuda3std3__45__cpo4cendE)
_ZN39_INTERNAL_d7378bbd_4_k_cu_885b200e_39344cuda3std3__45__cpo4cendE:
	.zero		1
	.type		_ZN39_INTERNAL_d7378bbd_4_k_cu_885b200e_39344cuda3std6ranges3__45__cpo4swapE,@object
	.size		_ZN39_INTERNAL_d7378bbd_4_k_cu_885b200e_39344cuda3std6ranges3__45__cpo4swapE,(.L_10 - _ZN39_INTERNAL_d7378bbd_4_k_cu_885b200e_39344cuda3std6ranges3__45__cpo4swapE)
_ZN39_INTERNAL_d7378bbd_4_k_cu_885b200e_39344cuda3std6ranges3__45__cpo4swapE:
	.zero		1
.L_10:


//--------------------- .nv.constant0._ZN7cutlass13device_kernelINS_4conv6kernel13ConvUniversalINS1_16ConvProblemShapeILNS1_8OperatorE1ELi2EEENS1_10collective14CollectiveConvINS1_47MainloopSm100TmaUmmaWarpSpecializedImplicitGemmILS5_1ELi17ELi2ELi1ELi2EN4cute5tupleIJNSA_1CILi2EEENSC_ILi1EEESE_EEEEENSB_IJNSC_ILi64EEENSC_ILi128EEENSB_IJNSC_ILi32EEEEEEEEENS_10bfloat16_tESM_NSA_8TiledMMAINSA_8MMA_AtomIJNSA_20SM100_MMA_F16BF16_SSISM_SM_fLi64ELi128ELNSA_4UMMA5MajorE0ELSR_1ELNSQ_7ScaleInE0ELSS_0EEEEEENSA_6LayoutINSB_IJSE_SE_SE_EEENSB_IJNSC_ILi0EEESX_SX_EEEEENSB_IJNSA_10UnderscoreES10_S10_EEEEENS7_6detail27Sm100ImplicitGemmTileTraitsINSA_20SM90_TMA_LOAD_IM2COLENSA_14ComposedLayoutINSA_7SwizzleILi2ELi4ELi3EEENSA_18smem_ptr_flag_bitsILi16EEENSV_INSB_IJNSC_ILi8EEESJ_EEENSB_IJSJ_SE_EEEEEEEvEENS14_INSA_23SM90_TMA_LOAD_MULTICASTENS16_INS17_ILi3ELi4ELi3EEES1A_NSV_INSB_IJSH_S1B_EEENSB_IJSE_SH_EEEEEEEvEEEENS_8epilogue10collective18CollectiveEpilogueINS1P_23Sm100TmaWarpSpecializedILi4ELi2ELi16ELb1ELb0EEEJSL_NSB_IJNSV_ISH_SE_EENSV_ISJ_SE_EEEEESM_NSB_IJNSB_IJlllEEESE_SX_EEESM_S1Y_NS1P_6fusion15FusionCallbacksIS1T_NS1Z_17LinearCombinationISM_fSM_fLNS_15FloatRoundStyleE2EEESL_S1W_JEEENSA_5SM1004TMEM4LOAD26SM100_TMEM_LOAD_16dp256b4xES15_S1F_NSA_17SM75_U32x4_LDSM_NENSA_21SM90_TMA_STORE_IM2COLES1F_NSA_17SM90_U32x4_STSM_NENSA_39AutoVectorizingCopyWithAssumedAlignmentILi128EEEEEEvvEEEEvNT_6ParamsE --------------------------
	.section	.nv.constant0._ZN7cutlass13device_kernelINS_4conv6kernel13ConvUniversalINS1_16ConvProblemShapeILNS1_8OperatorE1ELi2EEENS1_10collective14CollectiveConvINS1_47MainloopSm100TmaUmmaWarpSpecializedImplicitGemmILS5_1ELi17ELi2ELi1ELi2EN4cute5tupleIJNSA_1CILi2EEENSC_ILi1EEESE_EEEEENSB_IJNSC_ILi64EEENSC_ILi128EEENSB_IJNSC_ILi32EEEEEEEEENS_10bfloat16_tESM_NSA_8TiledMMAINSA_8MMA_AtomIJNSA_20SM100_MMA_F16BF16_SSISM_SM_fLi64ELi128ELNSA_4UMMA5MajorE0ELSR_1ELNSQ_7ScaleInE0ELSS_0EEEEEENSA_6LayoutINSB_IJSE_SE_SE_EEENSB_IJNSC_ILi0EEESX_SX_EEEEENSB_IJNSA_10UnderscoreES10_S10_EEEEENS7_6detail27Sm100ImplicitGemmTileTraitsINSA_20SM90_TMA_LOAD_IM2COLENSA_14ComposedLayoutINSA_7SwizzleILi2ELi4ELi3EEENSA_18smem_ptr_flag_bitsILi16EEENSV_INSB_IJNSC_ILi8EEESJ_EEENSB_IJSJ_SE_EEEEEEEvEENS14_INSA_23SM90_TMA_LOAD_MULTICASTENS16_INS17_ILi3ELi4ELi3EEES1A_NSV_INSB_IJSH_S1B_EEENSB_IJSE_SH_EEEEEEEvEEEENS_8epilogue10collective18CollectiveEpilogueINS1P_23Sm100TmaWarpSpecializedILi4ELi2ELi16ELb1ELb0EEEJSL_NSB_IJNSV_ISH_SE_EENSV_ISJ_SE_EEEEESM_NSB_IJNSB_IJlllEEESE_SX_EEESM_S1Y_NS1P_6fusion15FusionCallbacksIS1T_NS1Z_17LinearCombinationISM_fSM_fLNS_15FloatRoundStyleE2EEESL_S1W_JEEENSA_5SM1004TMEM4LOAD26SM100_TMEM_LOAD_16dp256b4xES15_S1F_NSA_17SM75_U32x4_LDSM_NENSA_21SM90_TMA_STORE_IM2COLES1F_NSA_17SM90_U32x4_STSM_NENSA_39AutoVectorizingCopyWithAssumedAlignmentILi128EEEEEEvvEEEEvNT_6ParamsE,"a",@progbits
	.sectionflags	@""
	.align	4
.nv.constant0._ZN7cutlass13device_kernelINS_4conv6kernel13ConvUniversalINS1_16ConvProblemShapeILNS1_8OperatorE1ELi2EEENS1_10collective14CollectiveConvINS1_47MainloopSm100TmaUmmaWarpSpecializedImplicitGemmILS5_1ELi17ELi2ELi1ELi2EN4cute5tupleIJNSA_1CILi2EEENSC_ILi1EEESE_EEEEENSB_IJNSC_ILi64EEENSC_ILi128EEENSB_IJNSC_ILi32EEEEEEEEENS_10bfloat16_tESM_NSA_8TiledMMAINSA_8MMA_AtomIJNSA_20SM100_MMA_F16BF16_SSISM_SM_fLi64ELi128ELNSA_4UMMA5MajorE0ELSR_1ELNSQ_7ScaleInE0ELSS_0EEEEEENSA_6LayoutINSB_IJSE_SE_SE_EEENSB_IJNSC_ILi0EEESX_SX_EEEEENSB_IJNSA_10UnderscoreES10_S10_EEEEENS7_6detail27Sm100ImplicitGemmTileTraitsINSA_20SM90_TMA_LOAD_IM2COLENSA_14ComposedLayoutINSA_7SwizzleILi2ELi4ELi3EEENSA_18smem_ptr_flag_bitsILi16EEENSV_INSB_IJNSC_ILi8EEESJ_EEENSB_IJSJ_SE_EEEEEEEvEENS14_INSA_23SM90_TMA_LOAD_MULTICASTENS16_INS17_ILi3ELi4ELi3EEES1A_NSV_INSB_IJSH_S1B_EEENSB_IJSE_SH_EEEEEEEvEEEENS_8epilogue10collective18CollectiveEpilogueINS1P_23Sm100TmaWarpSpecializedILi4ELi2ELi16ELb1ELb0EEEJSL_NSB_IJNSV_ISH_SE_EENSV_ISJ_SE_EEEEESM_NSB_IJNSB_IJlllEEESE_SX_EEESM_S1Y_NS1P_6fusion15FusionCallbacksIS1T_NS1Z_17LinearCombinationISM_fSM_fLNS_15FloatRoundStyleE2EEESL_S1W_JEEENSA_5SM1004TMEM4LOAD26SM100_TMEM_LOAD_16dp256b4xES15_S1F_NSA_17SM75_U32x4_LDSM_NENSA_21SM90_TMA_STORE_IM2COLES1F_NSA_17SM90_U32x4_STSM_NENSA_39AutoVectorizingCopyWithAssumedAlignmentILi128EEEEEEvvEEEEvNT_6ParamsE:
	.zero		2944


//--------------------- SYMBOLS --------------------------

	.type		.nv.reservedSmem.offset0,@object
	.size		.nv.reservedSmem.offset0,0x4
	.type		.nv.reservedSmem.cap,@object
	.size		.nv.reservedSmem.cap,0x4
	.type		__assertfail,@function
